//
// Generated by NVIDIA NVVM Compiler
//
// Compiler Build ID: CL-36424714
// Cuda compilation tools, release 13.0, V13.0.88
// Based on NVVM 20.0.0
//

.version 9.0
.target sm_100
.address_size 64

	// .globl	_ZN8pygpukit3ops7tf32_v220sgemm_tf32_v2_kernelEPKfS3_Pfiii
// _ZZN8pygpukit3ops7tf32_v220sgemm_tf32_v2_kernelEPKfS3_PfiiiE3smA has been demoted
// _ZZN8pygpukit3ops7tf32_v220sgemm_tf32_v2_kernelEPKfS3_PfiiiE3smB has been demoted

.visible .entry _ZN8pygpukit3ops7tf32_v220sgemm_tf32_v2_kernelEPKfS3_Pfiii(
	.param .u64 .ptr .align 1 _ZN8pygpukit3ops7tf32_v220sgemm_tf32_v2_kernelEPKfS3_Pfiii_param_0,
	.param .u64 .ptr .align 1 _ZN8pygpukit3ops7tf32_v220sgemm_tf32_v2_kernelEPKfS3_Pfiii_param_1,
	.param .u64 .ptr .align 1 _ZN8pygpukit3ops7tf32_v220sgemm_tf32_v2_kernelEPKfS3_Pfiii_param_2,
	.param .u32 _ZN8pygpukit3ops7tf32_v220sgemm_tf32_v2_kernelEPKfS3_Pfiii_param_3,
	.param .u32 _ZN8pygpukit3ops7tf32_v220sgemm_tf32_v2_kernelEPKfS3_Pfiii_param_4,
	.param .u32 _ZN8pygpukit3ops7tf32_v220sgemm_tf32_v2_kernelEPKfS3_Pfiii_param_5
)
.maxntid 256
.minnctapersm 2
{
	.reg .pred 	%p<116>;
	.reg .b32 	%r<204>;
	.reg .b32 	%f<451>;
	.reg .b64 	%rd<65>;
	// demoted variable
	.shared .align 4 .b8 _ZZN8pygpukit3ops7tf32_v220sgemm_tf32_v2_kernelEPKfS3_PfiiiE3smA[18432];
	// demoted variable
	.shared .align 4 .b8 _ZZN8pygpukit3ops7tf32_v220sgemm_tf32_v2_kernelEPKfS3_PfiiiE3smB[12672];
	ld.param.u64 	%rd9, [_ZN8pygpukit3ops7tf32_v220sgemm_tf32_v2_kernelEPKfS3_Pfiii_param_0];
	ld.param.u64 	%rd10, [_ZN8pygpukit3ops7tf32_v220sgemm_tf32_v2_kernelEPKfS3_Pfiii_param_1];
	ld.param.u64 	%rd11, [_ZN8pygpukit3ops7tf32_v220sgemm_tf32_v2_kernelEPKfS3_Pfiii_param_2];
	ld.param.u32 	%r42, [_ZN8pygpukit3ops7tf32_v220sgemm_tf32_v2_kernelEPKfS3_Pfiii_param_3];
	ld.param.u32 	%r43, [_ZN8pygpukit3ops7tf32_v220sgemm_tf32_v2_kernelEPKfS3_Pfiii_param_4];
	ld.param.u32 	%r45, [_ZN8pygpukit3ops7tf32_v220sgemm_tf32_v2_kernelEPKfS3_Pfiii_param_5];
	cvta.to.global.u64 	%rd1, %rd11;
	mov.u32 	%r46, %tid.x;
	mov.u32 	%r47, %ctaid.y;
	shl.b32 	%r2, %r47, 7;
	mov.u32 	%r48, %ctaid.x;
	shl.b32 	%r3, %r48, 7;
	shr.u32 	%r49, %r46, 1;
	and.b32  	%r4, %r49, 96;
	shl.b32 	%r50, %r46, 1;
	and.b32  	%r5, %r50, 64;
	shr.s32 	%r51, %r45, 31;
	shr.u32 	%r52, %r51, 29;
	add.s32 	%r53, %r45, %r52;
	shr.s32 	%r6, %r53, 3;
	shr.u32 	%r54, %r46, 2;
	and.b32  	%r7, %r54, 7;
	and.b32  	%r8, %r46, 3;
	shl.b32 	%r9, %r46, 2;
	and.b32  	%r10, %r9, 4;
	or.b32  	%r11, %r2, %r49;
	setp.ge.s32 	%p1, %r11, %r42;
	setp.ge.s32 	%p2, %r10, %r45;
	mov.u32 	%r55, _ZZN8pygpukit3ops7tf32_v220sgemm_tf32_v2_kernelEPKfS3_PfiiiE3smA;
	cvt.u64.u32 	%rd12, %r55;
	cvta.shared.u64 	%rd13, %rd12;
	mul.wide.u32 	%rd14, %r49, 48;
	add.s64 	%rd15, %rd13, %rd14;
	shl.b32 	%r56, %r46, 4;
	cvt.u64.u32 	%rd16, %r56;
	and.b64  	%rd17, %rd16, 16;
	add.s64 	%rd2, %rd15, %rd17;
	or.pred  	%p3, %p1, %p2;
	@%p3 bra 	$L__BB0_2;
	mad.lo.s32 	%r59, %r45, %r11, %r10;
	mul.wide.u32 	%rd20, %r59, 4;
	add.s64 	%rd19, %rd9, %rd20;
	// begin inline asm
	{ .reg .u64 smem64;   cvta.to.shared.u64 smem64, %rd2;   cvt.u32.u64 %r57, smem64; }
	// end inline asm
	// begin inline asm
	cp.async.cg.shared.global [%r57], [%rd19], 16;
	// end inline asm
$L__BB0_2:
	shr.u32 	%r12, %r46, 5;
	and.b32  	%r60, %r9, 124;
	add.s32 	%r13, %r60, %r3;
	setp.ge.s32 	%p4, %r12, %r45;
	setp.ge.s32 	%p5, %r13, %r43;
	mul.wide.u32 	%rd21, %r12, 528;
	mov.u32 	%r61, _ZZN8pygpukit3ops7tf32_v220sgemm_tf32_v2_kernelEPKfS3_PfiiiE3smB;
	cvt.u64.u32 	%rd22, %r61;
	cvta.shared.u64 	%rd23, %rd22;
	add.s64 	%rd24, %rd23, %rd21;
	shl.b32 	%r62, %r9, 2;
	cvt.u64.u32 	%rd25, %r62;
	and.b64  	%rd26, %rd25, 496;
	add.s64 	%rd3, %rd24, %rd26;
	or.pred  	%p6, %p4, %p5;
	@%p6 bra 	$L__BB0_4;
	mad.lo.s32 	%r65, %r43, %r12, %r13;
	mul.wide.s32 	%rd29, %r65, 4;
	add.s64 	%rd28, %rd10, %rd29;
	// begin inline asm
	{ .reg .u64 smem64;   cvta.to.shared.u64 smem64, %rd3;   cvt.u32.u64 %r63, smem64; }
	// end inline asm
	// begin inline asm
	cp.async.cg.shared.global [%r63], [%rd28], 16;
	// end inline asm
$L__BB0_4:
	// begin inline asm
	cp.async.commit_group;
	// end inline asm
	setp.lt.s32 	%p7, %r45, 16;
	@%p7 bra 	$L__BB0_9;
	setp.ge.s32 	%p8, %r11, %r42;
	@%p8 bra 	$L__BB0_7;
	add.s64 	%rd30, %rd2, 6144;
	mad.lo.s32 	%r68, %r45, %r11, %r10;
	mul.wide.u32 	%rd32, %r68, 4;
	add.s64 	%rd33, %rd9, %rd32;
	add.s64 	%rd31, %rd33, 32;
	// begin inline asm
	{ .reg .u64 smem64;   cvta.to.shared.u64 smem64, %rd30;   cvt.u32.u64 %r66, smem64; }
	// end inline asm
	// begin inline asm
	cp.async.cg.shared.global [%r66], [%rd31], 16;
	// end inline asm
$L__BB0_7:
	setp.ge.s32 	%p9, %r13, %r43;
	@%p9 bra 	$L__BB0_9;
	add.s32 	%r71, %r12, 8;
	add.s64 	%rd34, %rd3, 4224;
	mad.lo.s32 	%r72, %r43, %r71, %r13;
	mul.wide.s32 	%rd36, %r72, 4;
	add.s64 	%rd35, %rd10, %rd36;
	// begin inline asm
	{ .reg .u64 smem64;   cvta.to.shared.u64 smem64, %rd34;   cvt.u32.u64 %r69, smem64; }
	// end inline asm
	// begin inline asm
	cp.async.cg.shared.global [%r69], [%rd35], 16;
	// end inline asm
$L__BB0_9:
	// begin inline asm
	cp.async.commit_group;
	// end inline asm
	// begin inline asm
	cp.async.wait_group 1;
	// end inline asm
	bar.sync 	0;
	setp.lt.s32 	%p10, %r45, 8;
	mov.f32 	%f323, 0f00000000;
	mov.f32 	%f324, %f323;
	mov.f32 	%f325, %f323;
	mov.f32 	%f326, %f323;
	mov.f32 	%f327, %f323;
	mov.f32 	%f328, %f323;
	mov.f32 	%f329, %f323;
	mov.f32 	%f330, %f323;
	mov.f32 	%f331, %f323;
	mov.f32 	%f332, %f323;
	mov.f32 	%f333, %f323;
	mov.f32 	%f334, %f323;
	mov.f32 	%f335, %f323;
	mov.f32 	%f336, %f323;
	mov.f32 	%f337, %f323;
	mov.f32 	%f338, %f323;
	mov.f32 	%f339, %f323;
	mov.f32 	%f340, %f323;
	mov.f32 	%f341, %f323;
	mov.f32 	%f342, %f323;
	mov.f32 	%f343, %f323;
	mov.f32 	%f344, %f323;
	mov.f32 	%f345, %f323;
	mov.f32 	%f346, %f323;
	mov.f32 	%f347, %f323;
	mov.f32 	%f348, %f323;
	mov.f32 	%f349, %f323;
	mov.f32 	%f350, %f323;
	mov.f32 	%f351, %f323;
	mov.f32 	%f352, %f323;
	mov.f32 	%f353, %f323;
	mov.f32 	%f354, %f323;
	mov.f32 	%f355, %f323;
	mov.f32 	%f356, %f323;
	mov.f32 	%f357, %f323;
	mov.f32 	%f358, %f323;
	mov.f32 	%f359, %f323;
	mov.f32 	%f360, %f323;
	mov.f32 	%f361, %f323;
	mov.f32 	%f362, %f323;
	mov.f32 	%f363, %f323;
	mov.f32 	%f364, %f323;
	mov.f32 	%f365, %f323;
	mov.f32 	%f366, %f323;
	mov.f32 	%f367, %f323;
	mov.f32 	%f368, %f323;
	mov.f32 	%f369, %f323;
	mov.f32 	%f370, %f323;
	mov.f32 	%f371, %f323;
	mov.f32 	%f372, %f323;
	mov.f32 	%f373, %f323;
	mov.f32 	%f374, %f323;
	mov.f32 	%f375, %f323;
	mov.f32 	%f376, %f323;
	mov.f32 	%f377, %f323;
	mov.f32 	%f378, %f323;
	mov.f32 	%f379, %f323;
	mov.f32 	%f380, %f323;
	mov.f32 	%f381, %f323;
	mov.f32 	%f382, %f323;
	mov.f32 	%f383, %f323;
	mov.f32 	%f384, %f323;
	mov.f32 	%f385, %f323;
	mov.f32 	%f386, %f323;
	@%p10 bra 	$L__BB0_19;
	mul.lo.s32 	%r14, %r45, %r11;
	add.s32 	%r15, %r7, %r4;
	add.s32 	%r16, %r7, %r5;
	mov.b32 	%r203, 0;
	mov.f32 	%f323, 0f00000000;
	shl.b32 	%r189, %r16, 2;
$L__BB0_11:
	add.s32 	%r25, %r203, 2;
	setp.ge.s32 	%p11, %r25, %r6;
	@%p11 bra 	$L__BB0_16;
	setp.ge.s32 	%p12, %r11, %r42;
	mul.hi.u32 	%r74, %r25, -1431655765;
	shr.u32 	%r75, %r74, 1;
	mul.lo.s32 	%r76, %r75, 3;
	sub.s32 	%r26, %r25, %r76;
	shl.b32 	%r27, %r25, 3;
	or.b32  	%r77, %r27, %r10;
	setp.ge.s32 	%p13, %r77, %r45;
	or.pred  	%p14, %p12, %p13;
	@%p14 bra 	$L__BB0_14;
	mul.wide.u32 	%rd39, %r26, 6144;
	add.s64 	%rd37, %rd2, %rd39;
	add.s32 	%r80, %r77, %r14;
	mul.wide.u32 	%rd40, %r80, 4;
	add.s64 	%rd38, %rd9, %rd40;
	// begin inline asm
	{ .reg .u64 smem64;   cvta.to.shared.u64 smem64, %rd37;   cvt.u32.u64 %r78, smem64; }
	// end inline asm
	// begin inline asm
	cp.async.cg.shared.global [%r78], [%rd38], 16;
	// end inline asm
$L__BB0_14:
	setp.ge.s32 	%p15, %r13, %r43;
	add.s32 	%r29, %r27, %r12;
	setp.ge.s32 	%p16, %r29, %r45;
	or.pred  	%p17, %p16, %p15;
	@%p17 bra 	$L__BB0_16;
	mul.wide.u32 	%rd43, %r26, 4224;
	add.s64 	%rd41, %rd3, %rd43;
	mad.lo.s32 	%r83, %r29, %r43, %r13;
	mul.wide.s32 	%rd44, %r83, 4;
	add.s64 	%rd42, %rd10, %rd44;
	// begin inline asm
	{ .reg .u64 smem64;   cvta.to.shared.u64 smem64, %rd41;   cvt.u32.u64 %r81, smem64; }
	// end inline asm
	// begin inline asm
	cp.async.cg.shared.global [%r81], [%rd42], 16;
	// end inline asm
$L__BB0_16:
	mul.hi.u32 	%r180, %r203, -1431655765;
	shr.u32 	%r181, %r180, 1;
	mul.lo.s32 	%r182, %r181, 3;
	sub.s32 	%r183, %r203, %r182;
	// begin inline asm
	cp.async.commit_group;
	// end inline asm
	mad.lo.s32 	%r185, %r183, 6144, %r55;
	mad.lo.s32 	%r187, %r183, 4224, %r61;
	mad.lo.s32 	%r188, %r8, 528, %r187;
	add.s32 	%r190, %r188, %r189;
	mad.lo.s32 	%r191, %r15, 48, %r185;
	shl.b32 	%r192, %r8, 2;
	add.s32 	%r193, %r191, %r192;
	ld.shared.u32 	%r87, [%r193+400];
	ld.shared.u32 	%r86, [%r193+16];
	ld.shared.u32 	%r85, [%r193+384];
	ld.shared.u32 	%r84, [%r193];
	ld.shared.u32 	%r88, [%r190];
	ld.shared.u32 	%r89, [%r190+2112];
	// begin inline asm
	mma.sync.aligned.m16n8k8.row.col.f32.tf32.tf32.f32 {%f386, %f385, %f384, %f383}, {%r84, %r85, %r86, %r87}, {%r88, %r89}, {%f386, %f385, %f384, %f383};
	// end inline asm
	ld.shared.u32 	%r94, [%r190+32];
	ld.shared.u32 	%r95, [%r190+2144];
	// begin inline asm
	mma.sync.aligned.m16n8k8.row.col.f32.tf32.tf32.f32 {%f382, %f381, %f380, %f379}, {%r84, %r85, %r86, %r87}, {%r94, %r95}, {%f382, %f381, %f380, %f379};
	// end inline asm
	ld.shared.u32 	%r100, [%r190+64];
	ld.shared.u32 	%r101, [%r190+2176];
	// begin inline asm
	mma.sync.aligned.m16n8k8.row.col.f32.tf32.tf32.f32 {%f378, %f377, %f376, %f375}, {%r84, %r85, %r86, %r87}, {%r100, %r101}, {%f378, %f377, %f376, %f375};
	// end inline asm
	ld.shared.u32 	%r106, [%r190+96];
	ld.shared.u32 	%r107, [%r190+2208];
	// begin inline asm
	mma.sync.aligned.m16n8k8.row.col.f32.tf32.tf32.f32 {%f374, %f373, %f372, %f371}, {%r84, %r85, %r86, %r87}, {%r106, %r107}, {%f374, %f373, %f372, %f371};
	// end inline asm
	ld.shared.u32 	%r112, [%r190+128];
	ld.shared.u32 	%r113, [%r190+2240];
	// begin inline asm
	mma.sync.aligned.m16n8k8.row.col.f32.tf32.tf32.f32 {%f370, %f369, %f368, %f367}, {%r84, %r85, %r86, %r87}, {%r112, %r113}, {%f370, %f369, %f368, %f367};
	// end inline asm
	ld.shared.u32 	%r118, [%r190+160];
	ld.shared.u32 	%r119, [%r190+2272];
	// begin inline asm
	mma.sync.aligned.m16n8k8.row.col.f32.tf32.tf32.f32 {%f366, %f365, %f364, %f363}, {%r84, %r85, %r86, %r87}, {%r118, %r119}, {%f366, %f365, %f364, %f363};
	// end inline asm
	ld.shared.u32 	%r124, [%r190+192];
	ld.shared.u32 	%r125, [%r190+2304];
	// begin inline asm
	mma.sync.aligned.m16n8k8.row.col.f32.tf32.tf32.f32 {%f362, %f361, %f360, %f359}, {%r84, %r85, %r86, %r87}, {%r124, %r125}, {%f362, %f361, %f360, %f359};
	// end inline asm
	ld.shared.u32 	%r130, [%r190+224];
	ld.shared.u32 	%r131, [%r190+2336];
	// begin inline asm
	mma.sync.aligned.m16n8k8.row.col.f32.tf32.tf32.f32 {%f358, %f357, %f356, %f355}, {%r84, %r85, %r86, %r87}, {%r130, %r131}, {%f358, %f357, %f356, %f355};
	// end inline asm
	ld.shared.u32 	%r177, [%r193+1168];
	ld.shared.u32 	%r176, [%r193+784];
	ld.shared.u32 	%r175, [%r193+1152];
	ld.shared.u32 	%r174, [%r193+768];
	ld.shared.u32 	%r136, [%r190];
	ld.shared.u32 	%r137, [%r190+2112];
	// begin inline asm
	mma.sync.aligned.m16n8k8.row.col.f32.tf32.tf32.f32 {%f354, %f353, %f352, %f351}, {%r174, %r175, %r176, %r177}, {%r136, %r137}, {%f354, %f353, %f352, %f351};
	// end inline asm
	ld.shared.u32 	%r142, [%r190+32];
	ld.shared.u32 	%r143, [%r190+2144];
	// begin inline asm
	mma.sync.aligned.m16n8k8.row.col.f32.tf32.tf32.f32 {%f350, %f349, %f348, %f347}, {%r174, %r175, %r176, %r177}, {%r142, %r143}, {%f350, %f349, %f348, %f347};
	// end inline asm
	ld.shared.u32 	%r148, [%r190+64];
	ld.shared.u32 	%r149, [%r190+2176];
	// begin inline asm
	mma.sync.aligned.m16n8k8.row.col.f32.tf32.tf32.f32 {%f346, %f345, %f344, %f343}, {%r174, %r175, %r176, %r177}, {%r148, %r149}, {%f346, %f345, %f344, %f343};
	// end inline asm
	ld.shared.u32 	%r154, [%r190+96];
	ld.shared.u32 	%r155, [%r190+2208];
	// begin inline asm
	mma.sync.aligned.m16n8k8.row.col.f32.tf32.tf32.f32 {%f342, %f341, %f340, %f339}, {%r174, %r175, %r176, %r177}, {%r154, %r155}, {%f342, %f341, %f340, %f339};
	// end inline asm
	ld.shared.u32 	%r160, [%r190+128];
	ld.shared.u32 	%r161, [%r190+2240];
	// begin inline asm
	mma.sync.aligned.m16n8k8.row.col.f32.tf32.tf32.f32 {%f338, %f337, %f336, %f335}, {%r174, %r175, %r176, %r177}, {%r160, %r161}, {%f338, %f337, %f336, %f335};
	// end inline asm
	ld.shared.u32 	%r166, [%r190+160];
	ld.shared.u32 	%r167, [%r190+2272];
	// begin inline asm
	mma.sync.aligned.m16n8k8.row.col.f32.tf32.tf32.f32 {%f334, %f333, %f332, %f331}, {%r174, %r175, %r176, %r177}, {%r166, %r167}, {%f334, %f333, %f332, %f331};
	// end inline asm
	ld.shared.u32 	%r172, [%r190+192];
	ld.shared.u32 	%r173, [%r190+2304];
	// begin inline asm
	mma.sync.aligned.m16n8k8.row.col.f32.tf32.tf32.f32 {%f330, %f329, %f328, %f327}, {%r174, %r175, %r176, %r177}, {%r172, %r173}, {%f330, %f329, %f328, %f327};
	// end inline asm
	ld.shared.u32 	%r178, [%r190+224];
	ld.shared.u32 	%r179, [%r190+2336];
	// begin inline asm
	mma.sync.aligned.m16n8k8.row.col.f32.tf32.tf32.f32 {%f326, %f325, %f324, %f323}, {%r174, %r175, %r176, %r177}, {%r178, %r179}, {%f326, %f325, %f324, %f323};
	// end inline asm
	add.s32 	%r203, %r203, 1;
	setp.ge.s32 	%p18, %r203, %r6;
	@%p18 bra 	$L__BB0_18;
	// begin inline asm
	cp.async.wait_group 1;
	// end inline asm
	bar.sync 	0;
$L__BB0_18:
	setp.eq.s32 	%p19, %r203, %r6;
	@%p19 bra 	$L__BB0_19;
	bra.uni 	$L__BB0_11;
$L__BB0_19:
	add.s32 	%r194, %r4, %r2;
	add.s32 	%r195, %r5, %r3;
	add.s32 	%r17, %r194, %r7;
	shl.b32 	%r196, %r8, 1;
	add.s32 	%r197, %r195, %r196;
	add.s32 	%r19, %r17, 8;
	setp.lt.s32 	%p20, %r17, %r42;
	mul.lo.s32 	%r20, %r17, %r43;
	shl.b32 	%r21, %r43, 3;
	add.s32 	%r22, %r20, %r21;
	add.s32 	%r23, %r197, 1;
	setp.lt.s32 	%p21, %r23, %r43;
	and.pred  	%p22, %p20, %p21;
	@%p22 bra 	$L__BB0_20;
	bra.uni 	$L__BB0_21;
$L__BB0_20:
	add.s32 	%r198, %r197, %r20;
	mul.wide.s32 	%rd45, %r198, 4;
	add.s64 	%rd46, %rd1, %rd45;
	st.global.v2.f32 	[%rd46], {%f386, %f385};
$L__BB0_21:
	setp.ge.s32 	%p23, %r23, %r43;
	setp.ge.s32 	%p24, %r19, %r42;
	or.pred  	%p25, %p24, %p23;
	@%p25 bra 	$L__BB0_23;
	add.s32 	%r199, %r197, %r22;
	mul.wide.s32 	%rd47, %r199, 4;
	add.s64 	%rd48, %rd1, %rd47;
	st.global.v2.f32 	[%rd48], {%f384, %f383};
$L__BB0_23:
	setp.ge.s32 	%p26, %r17, %r42;
	add.s32 	%r31, %r197, 9;
	setp.ge.s32 	%p27, %r31, %r43;
	cvt.s64.s32 	%rd49, %r20;
	cvt.s64.s32 	%rd4, %r197;
	add.s64 	%rd50, %rd4, %rd49;
	shl.b64 	%rd51, %rd50, 2;
	add.s64 	%rd5, %rd1, %rd51;
	or.pred  	%p28, %p26, %p27;
	@%p28 bra 	$L__BB0_25;
	st.global.v2.f32 	[%rd5+32], {%f382, %f381};
$L__BB0_25:
	setp.ge.s32 	%p29, %r31, %r43;
	setp.ge.s32 	%p30, %r19, %r42;
	cvt.s64.s32 	%rd52, %r22;
	add.s64 	%rd53, %rd4, %rd52;
	shl.b64 	%rd54, %rd53, 2;
	add.s64 	%rd6, %rd1, %rd54;
	or.pred  	%p31, %p30, %p29;
	@%p31 bra 	$L__BB0_27;
	st.global.v2.f32 	[%rd6+32], {%f380, %f379};
$L__BB0_27:
	setp.ge.s32 	%p32, %r17, %r42;
	add.s32 	%r32, %r197, 17;
	setp.ge.s32 	%p33, %r32, %r43;
	or.pred  	%p34, %p32, %p33;
	@%p34 bra 	$L__BB0_29;
	st.global.v2.f32 	[%rd5+64], {%f378, %f377};
$L__BB0_29:
	setp.ge.s32 	%p35, %r32, %r43;
	setp.ge.s32 	%p36, %r19, %r42;
	or.pred  	%p37, %p36, %p35;
	@%p37 bra 	$L__BB0_31;
	st.global.v2.f32 	[%rd6+64], {%f376, %f375};
$L__BB0_31:
	setp.ge.s32 	%p38, %r17, %r42;
	add.s32 	%r33, %r197, 25;
	setp.ge.s32 	%p39, %r33, %r43;
	or.pred  	%p40, %p38, %p39;
	@%p40 bra 	$L__BB0_33;
	st.global.v2.f32 	[%rd5+96], {%f374, %f373};
$L__BB0_33:
	setp.ge.s32 	%p41, %r33, %r43;
	setp.ge.s32 	%p42, %r19, %r42;
	or.pred  	%p43, %p42, %p41;
	@%p43 bra 	$L__BB0_35;
	st.global.v2.f32 	[%rd6+96], {%f372, %f371};
$L__BB0_35:
	setp.ge.s32 	%p44, %r17, %r42;
	add.s32 	%r34, %r197, 33;
	setp.ge.s32 	%p45, %r34, %r43;
	or.pred  	%p46, %p44, %p45;
	@%p46 bra 	$L__BB0_37;
	st.global.v2.f32 	[%rd5+128], {%f370, %f369};
$L__BB0_37:
	setp.ge.s32 	%p47, %r34, %r43;
	setp.ge.s32 	%p48, %r19, %r42;
	or.pred  	%p49, %p48, %p47;
	@%p49 bra 	$L__BB0_39;
	st.global.v2.f32 	[%rd6+128], {%f368, %f367};
$L__BB0_39:
	setp.ge.s32 	%p50, %r17, %r42;
	add.s32 	%r35, %r197, 41;
	setp.ge.s32 	%p51, %r35, %r43;
	or.pred  	%p52, %p50, %p51;
	@%p52 bra 	$L__BB0_41;
	st.global.v2.f32 	[%rd5+160], {%f366, %f365};
$L__BB0_41:
	setp.ge.s32 	%p53, %r35, %r43;
	setp.ge.s32 	%p54, %r19, %r42;
	or.pred  	%p55, %p54, %p53;
	@%p55 bra 	$L__BB0_43;
	st.global.v2.f32 	[%rd6+160], {%f364, %f363};
$L__BB0_43:
	setp.ge.s32 	%p56, %r17, %r42;
	add.s32 	%r36, %r197, 49;
	setp.ge.s32 	%p57, %r36, %r43;
	or.pred  	%p58, %p56, %p57;
	@%p58 bra 	$L__BB0_45;
	st.global.v2.f32 	[%rd5+192], {%f362, %f361};
$L__BB0_45:
	setp.ge.s32 	%p59, %r36, %r43;
	setp.ge.s32 	%p60, %r19, %r42;
	or.pred  	%p61, %p60, %p59;
	@%p61 bra 	$L__BB0_47;
	st.global.v2.f32 	[%rd6+192], {%f360, %f359};
$L__BB0_47:
	setp.ge.s32 	%p62, %r17, %r42;
	add.s32 	%r37, %r197, 57;
	setp.ge.s32 	%p63, %r37, %r43;
	or.pred  	%p64, %p62, %p63;
	@%p64 bra 	$L__BB0_49;
	st.global.v2.f32 	[%rd5+224], {%f358, %f357};
$L__BB0_49:
	setp.ge.s32 	%p65, %r37, %r43;
	setp.ge.s32 	%p66, %r19, %r42;
	or.pred  	%p67, %p66, %p65;
	@%p67 bra 	$L__BB0_51;
	st.global.v2.f32 	[%rd6+224], {%f356, %f355};
$L__BB0_51:
	setp.ge.s32 	%p68, %r23, %r43;
	add.s32 	%r38, %r17, 16;
	add.s32 	%r39, %r17, 24;
	setp.ge.s32 	%p69, %r38, %r42;
	shl.b32 	%r200, %r43, 4;
	add.s32 	%r40, %r200, %r20;
	add.s32 	%r41, %r40, %r21;
	or.pred  	%p70, %p69, %p68;
	@%p70 bra 	$L__BB0_53;
	add.s32 	%r201, %r197, %r40;
	mul.wide.s32 	%rd55, %r201, 4;
	add.s64 	%rd56, %rd1, %rd55;
	st.global.v2.f32 	[%rd56], {%f354, %f353};
$L__BB0_53:
	setp.ge.s32 	%p71, %r39, %r42;
	setp.ge.s32 	%p72, %r23, %r43;
	or.pred  	%p73, %p71, %p72;
	@%p73 bra 	$L__BB0_55;
	add.s32 	%r202, %r197, %r41;
	mul.wide.s32 	%rd57, %r202, 4;
	add.s64 	%rd58, %rd1, %rd57;
	st.global.v2.f32 	[%rd58], {%f352, %f351};
$L__BB0_55:
	setp.ge.s32 	%p74, %r38, %r42;
	setp.ge.s32 	%p75, %r31, %r43;
	cvt.s64.s32 	%rd59, %r40;
	add.s64 	%rd60, %rd4, %rd59;
	shl.b64 	%rd61, %rd60, 2;
	add.s64 	%rd7, %rd1, %rd61;
	or.pred  	%p76, %p74, %p75;
	@%p76 bra 	$L__BB0_57;
	st.global.v2.f32 	[%rd7+32], {%f350, %f349};
$L__BB0_57:
	setp.ge.s32 	%p77, %r39, %r42;
	setp.ge.s32 	%p78, %r31, %r43;
	cvt.s64.s32 	%rd62, %r41;
	add.s64 	%rd63, %rd4, %rd62;
	shl.b64 	%rd64, %rd63, 2;
	add.s64 	%rd8, %rd1, %rd64;
	or.pred  	%p79, %p77, %p78;
	@%p79 bra 	$L__BB0_59;
	st.global.v2.f32 	[%rd8+32], {%f348, %f347};
$L__BB0_59:
	setp.ge.s32 	%p80, %r38, %r42;
	setp.ge.s32 	%p81, %r32, %r43;
	or.pred  	%p82, %p80, %p81;
	@%p82 bra 	$L__BB0_61;
	st.global.v2.f32 	[%rd7+64], {%f346, %f345};
$L__BB0_61:
	setp.ge.s32 	%p83, %r39, %r42;
	setp.ge.s32 	%p84, %r32, %r43;
	or.pred  	%p85, %p83, %p84;
	@%p85 bra 	$L__BB0_63;
	st.global.v2.f32 	[%rd8+64], {%f344, %f343};
$L__BB0_63:
	setp.ge.s32 	%p86, %r38, %r42;
	setp.ge.s32 	%p87, %r33, %r43;
	or.pred  	%p88, %p86, %p87;
	@%p88 bra 	$L__BB0_65;
	st.global.v2.f32 	[%rd7+96], {%f342, %f341};
$L__BB0_65:
	setp.ge.s32 	%p89, %r39, %r42;
	setp.ge.s32 	%p90, %r33, %r43;
	or.pred  	%p91, %p89, %p90;
	@%p91 bra 	$L__BB0_67;
	st.global.v2.f32 	[%rd8+96], {%f340, %f339};
$L__BB0_67:
	setp.ge.s32 	%p92, %r38, %r42;
	setp.ge.s32 	%p93, %r34, %r43;
	or.pred  	%p94, %p92, %p93;
	@%p94 bra 	$L__BB0_69;
	st.global.v2.f32 	[%rd7+128], {%f338, %f337};
$L__BB0_69:
	setp.ge.s32 	%p95, %r39, %r42;
	setp.ge.s32 	%p96, %r34, %r43;
	or.pred  	%p97, %p95, %p96;
	@%p97 bra 	$L__BB0_71;
	st.global.v2.f32 	[%rd8+128], {%f336, %f335};
$L__BB0_71:
	setp.ge.s32 	%p98, %r38, %r42;
	setp.ge.s32 	%p99, %r35, %r43;
	or.pred  	%p100, %p98, %p99;
	@%p100 bra 	$L__BB0_73;
	st.global.v2.f32 	[%rd7+160], {%f334, %f333};
$L__BB0_73:
	setp.ge.s32 	%p101, %r39, %r42;
	setp.ge.s32 	%p102, %r35, %r43;
	or.pred  	%p103, %p101, %p102;
	@%p103 bra 	$L__BB0_75;
	st.global.v2.f32 	[%rd8+160], {%f332, %f331};
$L__BB0_75:
	setp.ge.s32 	%p104, %r38, %r42;
	setp.ge.s32 	%p105, %r36, %r43;
	or.pred  	%p106, %p104, %p105;
	@%p106 bra 	$L__BB0_77;
	st.global.v2.f32 	[%rd7+192], {%f330, %f329};
$L__BB0_77:
	setp.ge.s32 	%p107, %r39, %r42;
	setp.ge.s32 	%p108, %r36, %r43;
	or.pred  	%p109, %p107, %p108;
	@%p109 bra 	$L__BB0_79;
	st.global.v2.f32 	[%rd8+192], {%f328, %f327};
$L__BB0_79:
	setp.ge.s32 	%p110, %r38, %r42;
	setp.ge.s32 	%p111, %r37, %r43;
	or.pred  	%p112, %p110, %p111;
	@%p112 bra 	$L__BB0_81;
	st.global.v2.f32 	[%rd7+224], {%f326, %f325};
$L__BB0_81:
	setp.ge.s32 	%p113, %r39, %r42;
	setp.ge.s32 	%p114, %r37, %r43;
	or.pred  	%p115, %p113, %p114;
	@%p115 bra 	$L__BB0_83;
	st.global.v2.f32 	[%rd8+224], {%f324, %f323};
$L__BB0_83:
	ret;

}


// ===== COMPILED SASS (sm_100) =====

	.target	sm_100

	.elftype	@"ET_EXEC"


//--------------------- .note.nv.tkinfo           --------------------------
	.section	.note.nv.tkinfo,"",@"SHT_NOTE"
	.sectionflags	@"SHF_NOTE_NV_TKINFO"
	.tkinfo
        /*0018*/ 	.word	0x00000002
        /*0030*/ 	.string	""
        /*0030*/ 	.string	"ptxas"
        /*0030*/ 	.string	"Cuda compilation tools, release 13.0, V13.0.88"
        /*0030*/ 	.string	"Build cuda_13.0.r13.0/compiler.36424714_0"
        /*0030*/ 	.string	"-arch sm_100 -m 64 "



//--------------------- .note.nv.cuinfo           --------------------------
	.section	.note.nv.cuinfo,"",@"SHT_NOTE"
	.sectionflags	@"SHF_NOTE_NV_CUINFO"
        /*0018*/ 	.short	0x0002
        /*001a*/ 	.short	0x0064
        /*001c*/ 	.short	0x0082
	.zero		2


//--------------------- .nv.info                  --------------------------
	.section	.nv.info,"",@"SHT_CUDA_INFO"
	.align	4


	//----- nvinfo : EIATTR_REGCOUNT
	.align		4
        /*0000*/ 	.byte	0x04, 0x2f
        /*0002*/ 	.short	(.L_1 - .L_0)
	.align		4
.L_0:
        /*0004*/ 	.word	index@(_ZN8pygpukit3ops7tf32_v220sgemm_tf32_v2_kernelEPKfS3_Pfiii)
        /*0008*/ 	.word	0x0000006e


	//----- nvinfo : EIATTR_FRAME_SIZE
	.align		4
.L_1:
        /*000c*/ 	.byte	0x04, 0x11
        /*000e*/ 	.short	(.L_3 - .L_2)
	.align		4
.L_2:
        /*0010*/ 	.word	index@(_ZN8pygpukit3ops7tf32_v220sgemm_tf32_v2_kernelEPKfS3_Pfiii)
        /*0014*/ 	.word	0x00000000


	//----- nvinfo : EIATTR_MIN_STACK_SIZE
	.align		4
.L_3:
        /*0018*/ 	.byte	0x04, 0x12
        /*001a*/ 	.short	(.L_5 - .L_4)
	.align		4
.L_4:
        /*001c*/ 	.word	index@(_ZN8pygpukit3ops7tf32_v220sgemm_tf32_v2_kernelEPKfS3_Pfiii)
        /*0020*/ 	.word	0x00000000
.L_5:


//--------------------- .nv.compat                --------------------------
	.section	.nv.compat,"",@"SHT_CUDA_COMPAT_INFO"
	.align	4
        /*0000*/ 	.byte	0x02, 0x09, 0x00, 0x00, 0x02, 0x02, 0x01, 0x00, 0x02, 0x05, 0x05, 0x00, 0x03, 0x07, 0x01, 0x01
        /*0010*/ 	.byte	0x02, 0x03, 0x00, 0x00, 0x02, 0x06, 0x01, 0x00, 0x04, 0x0b, 0x08, 0x00, 0x09, 0x00, 0x00, 0x00
        /*0020*/ 	.byte	0x00, 0x00, 0x00, 0x00


//--------------------- .nv.info._ZN8pygpukit3ops7tf32_v220sgemm_tf32_v2_kernelEPKfS3_Pfiii --------------------------
	.section	.nv.info._ZN8pygpukit3ops7tf32_v220sgemm_tf32_v2_kernelEPKfS3_Pfiii,"",@"SHT_CUDA_INFO"
	.sectionflags	@""
	.align	4


	//----- nvinfo : EIATTR_CUDA_API_VERSION
	.align		4
        /*0000*/ 	.byte	0x04, 0x37
        /*0002*/ 	.short	(.L_7 - .L_6)
.L_6:
        /*0004*/ 	.word	0x00000082


	//----- nvinfo : EIATTR_KPARAM_INFO
	.align		4
.L_7:
        /*0008*/ 	.byte	0x04, 0x17
        /*000a*/ 	.short	(.L_9 - .L_8)
.L_8:
        /*000c*/ 	.word	0x00000000
        /*0010*/ 	.short	0x0005
        /*0012*/ 	.short	0x0020
        /*0014*/ 	.byte	0x00, 0xf0, 0x11, 0x00


	//----- nvinfo : EIATTR_KPARAM_INFO
	.align		4
.L_9:
        /*0018*/ 	.byte	0x04, 0x17
        /*001a*/ 	.short	(.L_11 - .L_10)
.L_10:
        /*001c*/ 	.word	0x00000000
        /*0020*/ 	.short	0x0004
        /*0022*/ 	.short	0x001c
        /*0024*/ 	.byte	0x00, 0xf0, 0x11, 0x00


	//----- nvinfo : EIATTR_KPARAM_INFO
	.align		4
.L_11:
        /*0028*/ 	.byte	0x04, 0x17
        /*002a*/ 	.short	(.L_13 - .L_12)
.L_12:
        /*002c*/ 	.word	0x00000000
        /*0030*/ 	.short	0x0003
        /*0032*/ 	.short	0x0018
        /*0034*/ 	.byte	0x00, 0xf0, 0x11, 0x00


	//----- nvinfo : EIATTR_KPARAM_INFO
	.align		4
.L_13:
        /*0038*/ 	.byte	0x04, 0x17
        /*003a*/ 	.short	(.L_15 - .L_14)
.L_14:
        /*003c*/ 	.word	0x00000000
        /*0040*/ 	.short	0x0002
        /*0042*/ 	.short	0x0010
        /*0044*/ 	.byte	0x00, 0xf5, 0x21, 0x00


	//----- nvinfo : EIATTR_KPARAM_INFO
	.align		4
.L_15:
        /*0048*/ 	.byte	0x04, 0x17
        /*004a*/ 	.short	(.L_17 - .L_16)
.L_16:
        /*004c*/ 	.word	0x00000000
        /*0050*/ 	.short	0x0001
        /*0052*/ 	.short	0x0008
        /*0054*/ 	.byte	0x00, 0xf5, 0x21, 0x00


	//----- nvinfo : EIATTR_KPARAM_INFO
	.align		4
.L_17:
        /*0058*/ 	.byte	0x04, 0x17
        /*005a*/ 	.short	(.L_19 - .L_18)
.L_18:
        /*005c*/ 	.word	0x00000000
        /*0060*/ 	.short	0x0000
        /*0062*/ 	.short	0x0000
        /*0064*/ 	.byte	0x00, 0xf5, 0x21, 0x00


	//----- nvinfo : EIATTR_SPARSE_MMA_MASK
	.align		4
.L_19:
        /*0068*/ 	.byte	0x03, 0x50
        /*006a*/ 	.short	0x0000


	//----- nvinfo : EIATTR_MAXREG_COUNT
	.align		4
        /*006c*/ 	.byte	0x03, 0x1b
        /*006e*/ 	.short	0x0080


	//----- nvinfo : EIATTR_NUM_BARRIERS
	.align		4
        /*0070*/ 	.byte	0x02, 0x4c
        /*0072*/ 	.byte	0x01
	.zero		1


	//----- nvinfo : EIATTR_MERCURY_ISA_VERSION
	.align		4
        /*0074*/ 	.byte	0x03, 0x5f
        /*0076*/ 	.short	0x0101


	//----- nvinfo : EIATTR_VRC_CTA_INIT_COUNT
	.align		4
        /*0078*/ 	.byte	0x02, 0x4a
	.zero		1
	.zero		1


	//----- nvinfo : EIATTR_EXIT_INSTR_OFFSETS
	.align		4
        /*007c*/ 	.byte	0x04, 0x1c
        /*007e*/ 	.short	(.L_21 - .L_20)


	//   ....[0]....
.L_20:
        /*0080*/ 	.word	0x00001590


	//   ....[1]....
        /*0084*/ 	.word	0x000015b0


	//----- nvinfo : EIATTR_MAX_THREADS
	.align		4
.L_21:
        /*0088*/ 	.byte	0x04, 0x05
        /*008a*/ 	.short	(.L_23 - .L_22)
.L_22:
        /*008c*/ 	.word	0x00000100
        /*0090*/ 	.word	0x00000001
        /*0094*/ 	.word	0x00000001


	//----- nvinfo : EIATTR_CBANK_PARAM_SIZE
	.align		4
.L_23:
        /*0098*/ 	.byte	0x03, 0x19
        /*009a*/ 	.short	0x0024


	//----- nvinfo : EIATTR_PARAM_CBANK
	.align		4
        /*009c*/ 	.byte	0x04, 0x0a
        /*009e*/ 	.short	(.L_25 - .L_24)
	.align		4
.L_24:
        /*00a0*/ 	.word	index@(.nv.constant0._ZN8pygpukit3ops7tf32_v220sgemm_tf32_v2_kernelEPKfS3_Pfiii)
        /*00a4*/ 	.short	0x0380
        /*00a6*/ 	.short	0x0024


	//----- nvinfo : EIATTR_SW_WAR
	.align		4
.L_25:
        /*00a8*/ 	.byte	0x04, 0x36
        /*00aa*/ 	.short	(.L_27 - .L_26)
.L_26:
        /*00ac*/ 	.word	0x00000008
.L_27:


//--------------------- .nv.callgraph             --------------------------
	.section	.nv.callgraph,"",@"SHT_CUDA_CALLGRAPH"
	.align	4
	.sectionentsize	8
	.align		4
        /*0000*/ 	.word	0x00000000
	.align		4
        /*0004*/ 	.word	0xffffffff
	.align		4
        /*0008*/ 	.word	0x00000000
	.align		4
        /*000c*/ 	.word	0xfffffffe
	.align		4
        /*0010*/ 	.word	0x00000000
	.align		4
        /*0014*/ 	.word	0xfffffffd
	.align		4
        /*0018*/ 	.word	0x00000000
	.align		4
        /*001c*/ 	.word	0xfffffffc


//--------------------- .text._ZN8pygpukit3ops7tf32_v220sgemm_tf32_v2_kernelEPKfS3_Pfiii --------------------------
	.section	.text._ZN8pygpukit3ops7tf32_v220sgemm_tf32_v2_kernelEPKfS3_Pfiii,"ax",@progbits
	.align	128
        .global         _ZN8pygpukit3ops7tf32_v220sgemm_tf32_v2_kernelEPKfS3_Pfiii
        .type           _ZN8pygpukit3ops7tf32_v220sgemm_tf32_v2_kernelEPKfS3_Pfiii,@function
        .size           _ZN8pygpukit3ops7tf32_v220sgemm_tf32_v2_kernelEPKfS3_Pfiii,(.L_x_6 - _ZN8pygpukit3ops7tf32_v220sgemm_tf32_v2_kernelEPKfS3_Pfiii)
        .other          _ZN8pygpukit3ops7tf32_v220sgemm_tf32_v2_kernelEPKfS3_Pfiii,@"STO_CUDA_ENTRY STV_DEFAULT"
_ZN8pygpukit3ops7tf32_v220sgemm_tf32_v2_kernelEPKfS3_Pfiii:
.text._ZN8pygpukit3ops7tf32_v220sgemm_tf32_v2_kernelEPKfS3_Pfiii:
[----:B------:R-:W-:Y:S01]  /*0000*/  LDC R1, c[0x0][0x37c] ;  /* 0x0000df00ff017b82 */ /* 0x000fe20000000800 */
[----:B------:R-:W1:Y:S07]  /*0010*/  S2R R84, SR_TID.X ;  /* 0x0000000000547919 */ /* 0x000e6e0000002100 */
[----:B------:R-:W2:Y:S01]  /*0020*/  S2UR UR4, SR_CTAID.Y ;  /* 0x00000000000479c3 */ /* 0x000ea20000002600 */
[----:B------:R-:W3:Y:S01]  /*0030*/  LDCU UR6, c[0x0][0x3a0] ;  /* 0x00007400ff0677ac */ /* 0x000ee20008000800 */
[----:B------:R-:W-:Y:S01]  /*0040*/  MOV R82, 0x400 ;  /* 0x0000040000527802 */ /* 0x000fe20000000f00 */
[----:B------:R-:W4:Y:S01]  /*0050*/  S2R R0, SR_CTAID.X ;  /* 0x0000000000007919 */ /* 0x000f220000002500 */
[----:B------:R-:W-:Y:S01]  /*0060*/  CS2R R66, SRZ ;  /* 0x0000000000427805 */ /* 0x000fe2000001ff00 */
[----:B------:R-:W5:Y:S01]  /*0070*/  LDCU UR7, c[0x0][0x39c] ;  /* 0x00007380ff0777ac */ /* 0x000f620008000800 */
[----:B------:R-:W5:Y:S01]  /*0080*/  S2R R2, SR_CgaCtaId ;  /* 0x0000000000027919 */ /* 0x000f620000008800 */
[----:B------:R-:W-:Y:S01]  /*0090*/  VIADD R83, R82, 0x4800 ;  /* 0x0000480052537836 */ /* 0x000fe20000000000 */
[----:B------:R-:W5:Y:S01]  /*00a0*/  LDCU UR5, c[0x0][0x398] ;  /* 0x00007300ff0577ac */ /* 0x000f620008000800 */
[----:B------:R-:W5:Y:S01]  /*00b0*/  S2R R11, SR_SWINHI ;  /* 0x00000000000b7919 */ /* 0x000f620000002f00 */
[----:B------:R-:W5:Y:S01]  /*00c0*/  LDCU.64 UR8, c[0x0][0x358] ;  /* 0x00006b00ff0877ac */ /* 0x000f620008000a00 */
[----:B---3--:R-:W-:-:S02]  /*00d0*/  UISETP.GE.AND UP0, UPT, UR6, 0x10, UPT ;  /* 0x000000100600788c */ /* 0x008fc4000bf06270 */
[----:B--2---:R-:W-:Y:S01]  /*00e0*/  USHF.L.U32 UR4, UR4, 0x7, URZ ;  /* 0x0000000704047899 */ /* 0x004fe200080006ff */
[C---:B-1----:R-:W-:Y:S01]  /*00f0*/  IMAD.SHL.U32 R78, R84.reuse, 0x4, RZ ;  /* 0x00000004544e7824 */ /* 0x042fe200078e00ff */
[--C-:B------:R-:W-:Y:S01]  /*0100*/  SHF.R.U32.HI R85, RZ, 0x1, R84.reuse ;  /* 0x00000001ff557819 */ /* 0x100fe20000011654 */
[----:B------:R-:W-:Y:S01]  /*0110*/  IMAD.SHL.U32 R10, R84, 0x10, RZ ;  /* 0x00000010540a7824 */ /* 0x000fe200078e00ff */
[----:B------:R-:W-:Y:S02]  /*0120*/  SHF.R.U32.HI R81, RZ, 0x5, R84 ;  /* 0x00000005ff517819 */ /* 0x000fe40000011654 */
[C---:B------:R-:W-:Y:S02]  /*0130*/  LOP3.LUT R3, R78.reuse, 0x7c, RZ, 0xc0, !PT ;  /* 0x0000007c4e037812 */ /* 0x040fe400078ec0ff */
[----:B------:R-:W-:Y:S02]  /*0140*/  LOP3.LUT R12, R78, 0x4, RZ, 0xc0, !PT ;  /* 0x000000044e0c7812 */ /* 0x000fe400078ec0ff */
[----:B------:R-:W-:Y:S01]  /*0150*/  LOP3.LUT R79, R85, UR4, RZ, 0xfc, !PT ;  /* 0x00000004554f7c12 */ /* 0x000fe2000f8efcff */
[----:B----4-:R-:W-:Y:S01]  /*0160*/  IMAD R80, R0, 0x80, R3 ;  /* 0x0000008000507824 */ /* 0x010fe200078e0203 */
[----:B------:R-:W-:-:S02]  /*0170*/  ISETP.GE.AND P0, PT, R12, UR6, PT ;  /* 0x000000060c007c0c */ /* 0x000fc4000bf06270 */
[----:B-----5:R-:W-:Y:S02]  /*0180*/  LEA R82, R2, R82, 0x18 ;  /* 0x0000005202527211 */ /* 0x020fe400078ec0ff */
[----:B------:R-:W-:Y:S02]  /*0190*/  ISETP.GE.AND P1, PT, R80, UR7, PT ;  /* 0x0000000750007c0c */ /* 0x000fe4000bf26270 */
[----:B------:R-:W-:Y:S02]  /*01a0*/  ISETP.GE.OR P0, PT, R79, UR5, P0 ;  /* 0x000000054f007c0c */ /* 0x000fe40008706670 */
[----:B------:R-:W-:Y:S02]  /*01b0*/  ISETP.GE.OR P2, PT, R81, UR6, P1 ;  /* 0x0000000651007c0c */ /* 0x000fe40008f46670 */
[----:B------:R-:W-:Y:S02]  /*01c0*/  LEA R83, R2, R83, 0x18 ;  /* 0x0000005302537211 */ /* 0x000fe400078ec0ff */
[----:B------:R-:W-:-:S02]  /*01d0*/  MOV R2, R82 ;  /* 0x0000005200027202 */ /* 0x000fc40000000f00 */
[----:B------:R-:W-:Y:S02]  /*01e0*/  MOV R3, R11 ;  /* 0x0000000b00037202 */ /* 0x000fe40000000f00 */
[----:B------:R-:W-:Y:S02]  /*01f0*/  MOV R4, R83 ;  /* 0x0000005300047202 */ /* 0x000fe40000000f00 */
[----:B------:R-:W-:Y:S01]  /*0200*/  MOV R5, R11 ;  /* 0x0000000b00057202 */ /* 0x000fe20000000f00 */
[----:B------:R-:W-:Y:S01]  /*0210*/  IMAD.SHL.U32 R11, R84, 0x10, RZ ;  /* 0x00000010540b7824 */ /* 0x000fe200078e00ff */
[----:B------:R-:W-:Y:S01]  /*0220*/  LOP3.LUT R13, R10, 0x10, RZ, 0xc0, !PT ;  /* 0x000000100a0d7812 */ /* 0x000fe200078ec0ff */
[----:B------:R-:W-:Y:S01]  /*0230*/  IMAD.WIDE.U32 R2, R85, 0x30, R2 ;  /* 0x0000003055027825 */ /* 0x000fe200078e0002 */
[----:B------:R-:W1:Y:S02]  /*0240*/  @!P0 LDC.64 R6, c[0x0][0x380] ;  /* 0x0000e000ff068b82 */ /* 0x000e640000000a00 */
[----:B------:R-:W-:Y:S01]  /*0250*/  LOP3.LUT R11, R11, 0x1f0, RZ, 0xc0, !PT ;  /* 0x000001f00b0b7812 */ /* 0x000fe200078ec0ff */
[----:B------:R-:W-:Y:S01]  /*0260*/  IMAD.WIDE.U32 R4, R81, 0x210, R4 ;  /* 0x0000021051047825 */ /* 0x000fe200078e0004 */
[----:B------:R-:W-:-:S02]  /*0270*/  IADD3 R2, P3, PT, R2, R13, RZ ;  /* 0x0000000d02027210 */ /* 0x000fc40007f7e0ff */
[----:B------:R-:W-:Y:S02]  /*0280*/  IADD3 R76, P4, PT, R4, R11, RZ ;  /* 0x0000000b044c7210 */ /* 0x000fe40007f9e0ff */
[----:B------:R-:W2:Y:S01]  /*0290*/  @!P2 LDC.64 R8, c[0x0][0x388] ;  /* 0x0000e200ff08ab82 */ /* 0x000ea20000000a00 */
[----:B------:R-:W-:Y:S02]  /*02a0*/  IMAD.X R3, RZ, RZ, R3, P3 ;  /* 0x000000ffff037224 */ /* 0x000fe400018e0603 */
[----:B------:R-:W-:Y:S02]  /*02b0*/  @!P2 IMAD R11, R81, UR7, R80 ;  /* 0x00000007510bac24 */ /* 0x000fe4000f8e0250 */
[----:B------:R-:W-:Y:S01]  /*02c0*/  IMAD.X R77, RZ, RZ, R5, P4 ;  /* 0x000000ffff4d7224 */ /* 0x000fe200020e0605 */
[----:B------:R-:W-:Y:S01]  /*02d0*/  @!P0 MOV R13, R2 ;  /* 0x00000002000d8202 */ /* 0x000fe20000000f00 */
[----:B------:R-:W-:-:S03]  /*02e0*/  @!P0 IMAD R5, R79, UR6, R12 ;  /* 0x000000064f058c24 */ /* 0x000fc6000f8e020c */
[----:B------:R-:W-:Y:S01]  /*02f0*/  @!P2 MOV R15, R76 ;  /* 0x0000004c000fa202 */ /* 0x000fe20000000f00 */
[----:B-1----:R-:W-:-:S05]  /*0300*/  @!P0 IMAD.WIDE.U32 R4, R5, 0x4, R6 ;  /* 0x0000000405048825 */ /* 0x002fca00078e0006 */
[----:B------:R-:W-:Y:S01]  /*0310*/  @!PT LDS RZ, [RZ] ;  /* 0x00000000fffff984 */ /* 0x000fe20000000800 */
[----:B------:R-:W-:Y:S01]  /*0320*/  @!PT LDS RZ, [RZ] ;  /* 0x00000000fffff984 */ /* 0x000fe20000000800 */
[----:B------:R-:W-:Y:S01]  /*0330*/  @!PT LDS RZ, [RZ] ;  /* 0x00000000fffff984 */ /* 0x000fe20000000800 */
[----:B------:R1:W-:Y:S01]  /*0340*/  @!P0 LDGSTS.E.BYPASS.128 [R13], desc[UR8][R4.64] ;  /* 0x00000000040d8fae */ /* 0x0003e2000b981808 */
[----:B--2---:R-:W-:-:S05]  /*0350*/  @!P2 IMAD.WIDE R6, R11, 0x4, R8 ;  /* 0x000000040b06a825 */ /* 0x004fca00078e0208 */
[----:B------:R1:W-:Y:S04]  /*0360*/  @!P2 LDGSTS.E.BYPASS.128 [R15], desc[UR8][R6.64] ;  /* 0x00000000060fafae */ /* 0x0003e8000b981808 */
[----:B------:R-:W0:Y:S01]  /*0370*/  LDGDEPBAR ;  /* 0x00000000000079af */ /* 0x000e220000000000 */
[----:B------:R-:W-:Y:S05]  /*0380*/  BRA.U !UP0, `(.L_x_0) ;  /* 0x00000001084c7547 */ /* 0x000fea000b800000 */
[----:B------:R-:W-:Y:S01]  /*0390*/  ISETP.GE.AND P0, PT, R79, UR5, PT ;  /* 0x000000054f007c0c */ /* 0x000fe2000bf06270 */
[----:B------:R-:W2:Y:S01]  /*03a0*/  @!P1 LDC.64 R10, c[0x0][0x388] ;  /* 0x0000e200ff0a9b82 */ /* 0x000ea20000000a00 */
[----:B-1----:R-:W-:Y:S01]  /*03b0*/  @!P1 IADD3 R6, P3, PT, R76, 0x1080, RZ ;  /* 0x000010804c069810 */ /* 0x002fe20007f7e0ff */
[----:B------:R-:W-:-:S04]  /*03c0*/  @!P1 VIADD R13, R81, 0x8 ;  /* 0x00000008510d9836 */ /* 0x000fc80000000000 */
[----:B------:R-:W-:Y:S02]  /*03d0*/  @!P1 IMAD.X R7, RZ, RZ, R77, P3 ;  /* 0x000000ffff079224 */ /* 0x000fe400018e064d */
[----:B------:R-:W-:-:S03]  /*03e0*/  @!P1 IMAD R13, R13, UR7, R80 ;  /* 0x000000070d0d9c24 */ /* 0x000fc6000f8e0250 */
[----:B------:R-:W-:Y:S01]  /*03f0*/  @!P1 MOV R15, R6 ;  /* 0x00000006000f9202 */ /* 0x000fe20000000f00 */
[----:B------:R-:W1:Y:S01]  /*0400*/  @!P0 LDC.64 R8, c[0x0][0x380] ;  /* 0x0000e000ff088b82 */ /* 0x000e620000000a00 */
[----:B------:R-:W-:Y:S01]  /*0410*/  @!P0 IADD3 R4, P2, PT, R2, 0x1800, RZ ;  /* 0x0000180002048810 */ /* 0x000fe20007f5e0ff */
[----:B------:R-:W-:-:S04]  /*0420*/  @!P0 IMAD R17, R79, UR6, R12 ;  /* 0x000000064f118c24 */ /* 0x000fc8000f8e020c */
[----:B------:R-:W-:-:S05]  /*0430*/  @!P0 IMAD.X R5, RZ, RZ, R3, P2 ;  /* 0x000000ffff058224 */ /* 0x000fca00010e0603 */
[----:B------:R-:W-:Y:S01]  /*0440*/  @!P0 MOV R7, R4 ;  /* 0x0000000400078202 */ /* 0x000fe20000000f00 */
[----:B--2---:R-:W-:-:S04]  /*0450*/  @!P1 IMAD.WIDE R4, R13, 0x4, R10 ;  /* 0x000000040d049825 */ /* 0x004fc800078e020a */
[----:B-1----:R-:W-:-:S05]  /*0460*/  @!P0 IMAD.WIDE.U32 R8, R17, 0x4, R8 ;  /* 0x0000000411088825 */ /* 0x002fca00078e0008 */
[----:B------:R-:W-:Y:S01]  /*0470*/  @!PT LDS RZ, [RZ] ;  /* 0x00000000fffff984 */ /* 0x000fe20000000800 */
[----:B------:R-:W-:Y:S01]  /*0480*/  @!PT LDS RZ, [RZ] ;  /* 0x00000000fffff984 */ /* 0x000fe20000000800 */
[----:B------:R-:W-:Y:S01]  /*0490*/  @!PT LDS RZ, [RZ] ;  /* 0x00000000fffff984 */ /* 0x000fe20000000800 */
[----:B------:R2:W-:Y:S04]  /*04a0*/  @!P0 LDGSTS.E.BYPASS.128 [R7], desc[UR8][R8.64+0x20] ;  /* 0x0000002008078fae */ /* 0x0005e8000b981808 */
[----:B------:R2:W-:Y:S02]  /*04b0*/  @!P1 LDGSTS.E.BYPASS.128 [R15], desc[UR8][R4.64] ;  /* 0x00000000040f9fae */ /* 0x0005e4000b981808 */
.L_x_0:
[----:B------:R-:W0:Y:S01]  /*04c0*/  LDGDEPBAR ;  /* 0x00000000000079af */ /* 0x000e220000000000 */
[----:B------:R-:W-:Y:S01]  /*04d0*/  UISETP.GE.AND UP0, UPT, UR6, 0x8, UPT ;  /* 0x000000080600788c */ /* 0x000fe2000bf06270 */
[----:B------:R-:W-:Y:S01]  /*04e0*/  IMAD.SHL.U32 R87, R84, 0x2, RZ ;  /* 0x0000000254577824 */ /* 0x000fe200078e00ff */
[----:B------:R-:W-:Y:S02]  /*04f0*/  SHF.R.U32.HI R86, RZ, 0x2, R84 ;  /* 0x00000002ff567819 */ /* 0x000fe40000011654 */
[----:B------:R-:W-:Y:S02]  /*0500*/  CS2R R64, SRZ ;  /* 0x0000000000407805 */ /* 0x000fe4000001ff00 */
[----:B------:R-:W-:Y:S02]  /*0510*/  CS2R R62, SRZ ;  /* 0x00000000003e7805 */ /* 0x000fe4000001ff00 */
[----:B------:R-:W-:Y:S02]  /*0520*/  CS2R R60, SRZ ;  /* 0x00000000003c7805 */ /* 0x000fe4000001ff00 */
[----:B------:R-:W-:-:S02]  /*0530*/  CS2R R58, SRZ ;  /* 0x00000000003a7805 */ /* 0x000fc4000001ff00 */
[----:B------:R-:W-:Y:S02]  /*0540*/  CS2R R56, SRZ ;  /* 0x0000000000387805 */ /* 0x000fe4000001ff00 */
[----:B------:R-:W-:Y:S02]  /*0550*/  CS2R R54, SRZ ;  /* 0x0000000000367805 */ /* 0x000fe4000001ff00 */
        /* <DEDUP_REMOVED lines=13> */
[----:B------:R-:W-:Y:S01]  /*0630*/  CS2R R26, SRZ ;  /* 0x00000000001a7805 */ /* 0x000fe2000001ff00 */
[----:B------:R-:W-:-:S04]  /*0640*/  DEPBAR.LE SB0, 0x1 ;  /* 0x000080400000791a */ /* 0x000fc80000000000 */
[----:B------:R-:W-:Y:S02]  /*0650*/  CS2R R24, SRZ ;  /* 0x0000000000187805 */ /* 0x000fe4000001ff00 */
[----:B------:R-:W-:Y:S02]  /*0660*/  CS2R R22, SRZ ;  /* 0x0000000000167805 */ /* 0x000fe4000001ff00 */
[----:B------:R-:W-:Y:S02]  /*0670*/  CS2R R20, SRZ ;  /* 0x0000000000147805 */ /* 0x000fe4000001ff00 */
[----:B------:R-:W-:Y:S02]  /*0680*/  CS2R R18, SRZ ;  /* 0x0000000000127805 */ /* 0x000fe4000001ff00 */
[----:B------:R-:W-:Y:S02]  /*0690*/  CS2R R16, SRZ ;  /* 0x0000000000107805 */ /* 0x000fe4000001ff00 */
[----:B-12---:R-:W-:-:S02]  /*06a0*/  CS2R R14, SRZ ;  /* 0x00000000000e7805 */ /* 0x006fc4000001ff00 */
[----:B------:R-:W-:Y:S02]  /*06b0*/  CS2R R12, SRZ ;  /* 0x00000000000c7805 */ /* 0x000fe4000001ff00 */
[----:B------:R-:W-:Y:S02]  /*06c0*/  CS2R R10, SRZ ;  /* 0x00000000000a7805 */ /* 0x000fe4000001ff00 */
[----:B------:R-:W-:Y:S02]  /*06d0*/  CS2R R8, SRZ ;  /* 0x0000000000087805 */ /* 0x000fe4000001ff00 */
[----:B------:R-:W-:Y:S02]  /*06e0*/  CS2R R6, SRZ ;  /* 0x0000000000067805 */ /* 0x000fe4000001ff00 */
[----:B------:R-:W-:Y:S02]  /*06f0*/  CS2R R4, SRZ ;  /* 0x0000000000047805 */ /* 0x000fe4000001ff00 */
[----:B------:R-:W-:-:S02]  /*0700*/  LOP3.LUT R84, R84, 0x3, RZ, 0xc0, !PT ;  /* 0x0000000354547812 */ /* 0x000fc400078ec0ff */
[----:B------:R-:W-:Y:S02]  /*0710*/  LOP3.LUT R85, R85, 0x60, RZ, 0xc0, !PT ;  /* 0x0000006055557812 */ /* 0x000fe400078ec0ff */
[----:B------:R-:W-:Y:S02]  /*0720*/  LOP3.LUT R87, R87, 0x40, RZ, 0xc0, !PT ;  /* 0x0000004057577812 */ /* 0x000fe400078ec0ff */
[----:B------:R-:W-:Y:S01]  /*0730*/  LOP3.LUT R86, R86, 0x7, RZ, 0xc0, !PT ;  /* 0x0000000756567812 */ /* 0x000fe200078ec0ff */
[----:B------:R-:W-:Y:S06]  /*0740*/  BAR.SYNC.DEFER_BLOCKING 0x0 ;  /* 0x0000000000007b1d */ /* 0x000fec0000010000 */
[----:B------:R-:W-:Y:S05]  /*0750*/  BRA.U !UP0, `(.L_x_1) ;  /* 0x0000000508907547 */ /* 0x000fea000b800000 */
[----:B------:R-:W-:Y:S01]  /*0760*/  USHF.R.S32.HI UR5, URZ, 0x1f, UR6 ;  /* 0x0000001fff057899 */ /* 0x000fe20008011406 */
[--C-:B------:R-:W-:Y:S01]  /*0770*/  IMAD.IADD R88, R85, 0x1, R86.reuse ;  /* 0x0000000155587824 */ /* 0x100fe200078e0256 */
[----:B------:R-:W1:Y:S01]  /*0780*/  LDCU UR7, c[0x0][0x3a0] ;  /* 0x00007400ff0777ac */ /* 0x000e620008000800 */
[----:B------:R-:W-:Y:S02]  /*0790*/  IMAD.IADD R89, R87, 0x1, R86 ;  /* 0x0000000157597824 */ /* 0x000fe400078e0256 */
[----:B------:R-:W-:Y:S01]  /*07a0*/  IMAD.MOV.U32 R90, RZ, RZ, RZ ;  /* 0x000000ffff5a7224 */ /* 0x000fe200078e00ff */
[----:B------:R-:W-:Y:S01]  /*07b0*/  ULEA.HI UR5, UR5, UR6, URZ, 0x3 ;  /* 0x0000000605057291 */ /* 0x000fe2000f8f18ff */
[----:B------:R-:W-:Y:S01]  /*07c0*/  IMAD.MOV.U32 R67, RZ, RZ, RZ ;  /* 0x000000ffff437224 */ /* 0x000fe200078e00ff */
[----:B------:R-:W2:Y:S01]  /*07d0*/  LDCU UR10, c[0x0][0x398] ;  /* 0x00007300ff0a77ac */ /* 0x000ea20008000800 */
[----:B------:R-:W3:Y:S01]  /*07e0*/  LDCU UR11, c[0x0][0x39c] ;  /* 0x00007380ff0b77ac */ /* 0x000ee20008000800 */
[----:B------:R-:W-:-:S12]  /*07f0*/  USHF.R.S32.HI UR5, URZ, 0x3, UR5 ;  /* 0x00000003ff057899 */ /* 0x000fd80008011405 */
.L_x_4:
[----:B------:R-:W-:-:S04]  /*0800*/  IMAD.HI.U32 R68, R90, -0x55555555, RZ ;  /* 0xaaaaaaab5a447827 */ /* 0x000fc800078e00ff */
[----:B------:R-:W-:Y:S01]  /*0810*/  VIADD R73, R90, 0x2 ;  /* 0x000000025a497836 */ /* 0x000fe20000000000 */
[----:B------:R-:W-:-:S04]  /*0820*/  SHF.R.U32.HI R69, RZ, 0x1, R68 ;  /* 0x00000001ff457819 */ /* 0x000fc80000011644 */
[----:B------:R-:W-:Y:S01]  /*0830*/  ISETP.GE.AND P0, PT, R73, UR5, PT ;  /* 0x0000000549007c0c */ /* 0x000fe2000bf06270 */
[----:B------:R-:W-:-:S04]  /*0840*/  IMAD R69, R69, -0x3, R90 ;  /* 0xfffffffd45457824 */ /* 0x000fc800078e025a */
[C---:B------:R-:W-:Y:S02]  /*0850*/  IMAD R71, R69.reuse, 0x1080, R83 ;  /* 0x0000108045477824 */ /* 0x040fe400078e0253 */
[----:B------:R-:W-:Y:S02]  /*0860*/  IMAD R69, R69, 0x1800, R82 ;  /* 0x0000180045457824 */ /* 0x000fe400078e0252 */
[----:B------:R-:W-:Y:S02]  /*0870*/  IMAD R68, R84, 0x210, R71 ;  /* 0x0000021054447824 */ /* 0x000fe400078e0247 */
[----:B------:R-:W-:Y:S02]  /*0880*/  IMAD R69, R88, 0x30, R69 ;  /* 0x0000003058457824 */ /* 0x000fe400078e0245 */
[----:B------:R-:W-:Y:S02]  /*0890*/  IMAD R91, R89, 0x4, R68 ;  /* 0x00000004595b7824 */ /* 0x000fe400078e0244 */
[----:B------:R-:W-:Y:S01]  /*08a0*/  IMAD R92, R84, 0x4, R69 ;  /* 0x00000004545c7824 */ /* 0x000fe200078e0245 */
[----:B------:R-:W-:Y:S06]  /*08b0*/  @P0 BRA `(.L_x_2) ;  /* 0x0000000000740947 */ /* 0x000fec0003800000 */
[C---:B------:R-:W-:Y:S01]  /*08c0*/  IMAD.SHL.U32 R68, R73.reuse, 0x8, RZ ;  /* 0x0000000849447824 */ /* 0x040fe200078e00ff */
[----:B---3--:R-:W-:Y:S01]  /*08d0*/  ISETP.GE.AND P1, PT, R80, UR11, PT ;  /* 0x0000000b50007c0c */ /* 0x008fe2000bf26270 */
[----:B------:R-:W-:-:S03]  /*08e0*/  IMAD.HI.U32 R72, R73, -0x55555555, RZ ;  /* 0xaaaaaaab49487827 */ /* 0x000fc600078e00ff */
[----:B------:R-:W-:Y:S01]  /*08f0*/  LOP3.LUT R94, R68, 0x4, R78, 0xf8, !PT ;  /* 0x00000004445e7812 */ /* 0x000fe200078ef84e */
[----:B------:R-:W-:Y:S01]  /*0900*/  IMAD.IADD R95, R81, 0x1, R68 ;  /* 0x00000001515f7824 */ /* 0x000fe200078e0244 */
[----:B------:R-:W-:Y:S02]  /*0910*/  SHF.R.U32.HI R72, RZ, 0x1, R72 ;  /* 0x00000001ff487819 */ /* 0x000fe40000011648 */
[----:B-1----:R-:W-:Y:S02]  /*0920*/  ISETP.GE.AND P0, PT, R94, UR7, PT ;  /* 0x000000075e007c0c */ /* 0x002fe4000bf06270 */
[----:B------:R-:W-:Y:S01]  /*0930*/  ISETP.GE.OR P1, PT, R95, UR7, P1 ;  /* 0x000000075f007c0c */ /* 0x000fe20008f26670 */
[----:B------:R-:W-:Y:S01]  /*0940*/  IMAD R93, R72, -0x3, R73 ;  /* 0xfffffffd485d7824 */ /* 0x000fe200078e0249 */
[----:B--2---:R-:W-:-:S11]  /*0950*/  ISETP.GE.OR P0, PT, R79, UR10, P0 ;  /* 0x0000000a4f007c0c */ /* 0x004fd60008706670 */
[----:B------:R-:W1:Y:S01]  /*0960*/  @!P1 LDC.64 R68, c[0x0][0x388] ;  /* 0x0000e200ff449b82 */ /* 0x000e620000000a00 */
[----:B------:R-:W-:Y:S02]  /*0970*/  @!P1 IMAD.MOV.U32 R74, RZ, RZ, R76 ;  /* 0x000000ffff4a9224 */ /* 0x000fe400078e004c */
[----:B------:R-:W-:Y:S02]  /*0980*/  @!P1 IMAD.MOV.U32 R75, RZ, RZ, R77 ;  /* 0x000000ffff4b9224 */ /* 0x000fe400078e004d */
[----:B------:R-:W-:Y:S02]  /*0990*/  @!P0 IMAD.MOV.U32 R72, RZ, RZ, R2 ;  /* 0x000000ffff488224 */ /* 0x000fe400078e0002 */
[----:B------:R-:W-:Y:S01]  /*09a0*/  @!P0 IMAD.MOV.U32 R73, RZ, RZ, R3 ;  /* 0x000000ffff498224 */ /* 0x000fe200078e0003 */
[----:B------:R-:W2:Y:S01]  /*09b0*/  @!P0 LDC.64 R70, c[0x0][0x380] ;  /* 0x0000e000ff468b82 */ /* 0x000ea20000000a00 */
[----:B------:R-:W-:-:S04]  /*09c0*/  @!P1 IMAD.WIDE.U32 R74, R93, 0x1080, R74 ;  /* 0x000010805d4a9825 */ /* 0x000fc800078e004a */
[----:B------:R-:W-:Y:S01]  /*09d0*/  @!P0 IMAD.WIDE.U32 R72, R93, 0x1800, R72 ;  /* 0x000018005d488825 */ /* 0x000fe200078e0048 */
[----:B------:R-:W-:-:S03]  /*09e0*/  @!P1 MOV R75, R74 ;  /* 0x0000004a004b9202 */ /* 0x000fc60000000f00 */
[----:B------:R-:W-:Y:S01]  /*09f0*/  @!P0 IMAD R93, R79, UR7, R94 ;  /* 0x000000074f5d8c24 */ /* 0x000fe2000f8e025e */
[----:B------:R-:W-:Y:S01]  /*0a00*/  @!P0 MOV R73, R72 ;  /* 0x0000004800498202 */ /* 0x000fe20000000f00 */
[----:B------:R-:W-:-:S04]  /*0a10*/  @!P1 IMAD R95, R95, UR11, R80 ;  /* 0x0000000b5f5f9c24 */ /* 0x000fc8000f8e0250 */
[----:B-1----:R-:W-:-:S04]  /*0a20*/  @!P1 IMAD.WIDE R68, R95, 0x4, R68 ;  /* 0x000000045f449825 */ /* 0x002fc800078e0244 */
[----:B--2---:R-:W-:-:S05]  /*0a30*/  @!P0 IMAD.WIDE.U32 R70, R93, 0x4, R70 ;  /* 0x000000045d468825 */ /* 0x004fca00078e0046 */
[----:B------:R-:W-:Y:S01]  /*0a40*/  @!PT LDS RZ, [RZ] ;  /* 0x00000000fffff984 */ /* 0x000fe20000000800 */
[----:B------:R-:W-:Y:S01]  /*0a50*/  @!PT LDS RZ, [RZ] ;  /* 0x00000000fffff984 */ /* 0x000fe20000000800 */
[----:B------:R-:W-:Y:S01]  /*0a60*/  @!PT LDS RZ, [RZ] ;  /* 0x00000000fffff984 */ /* 0x000fe20000000800 */
[----:B------:R4:W-:Y:S04]  /*0a70*/  @!P0 LDGSTS.E.BYPASS.128 [R73], desc[UR8][R70.64] ;  /* 0x0000000046498fae */ /* 0x0009e8000b981808 */
[----:B------:R4:W-:Y:S02]  /*0a80*/  @!P1 LDGSTS.E.BYPASS.128 [R75], desc[UR8][R68.64] ;  /* 0x00000000444b9fae */ /* 0x0009e4000b981808 */
.L_x_2:
[----:B----4-:R-:W-:Y:S01]  /*0a90*/  LDS R71, [R92+0x190] ;  /* 0x000190005c477984 */ /* 0x010fe20000000800 */
[----:B------:R-:W-:-:S03]  /*0aa0*/  VIADD R90, R90, 0x1 ;  /* 0x000000015a5a7836 */ /* 0x000fc60000000000 */
[----:B------:R-:W-:Y:S02]  /*0ab0*/  LDS R70, [R92+0x10] ;  /* 0x000010005c467984 */ /* 0x000fe40000000800 */
[----:B------:R-:W-:Y:S02]  /*0ac0*/  ISETP.GE.AND P0, PT, R90, UR5, PT ;  /* 0x000000055a007c0c */ /* 0x000fe4000bf06270 */
[----:B------:R-:W-:Y:S04]  /*0ad0*/  LDS R69, [R92+0x180] ;  /* 0x000180005c457984 */ /* 0x000fe80000000800 */
[----:B------:R-:W-:Y:S04]  /*0ae0*/  LDS R68, [R92] ;  /* 0x000000005c447984 */ /* 0x000fe80000000800 */
[----:B------:R-:W-:Y:S04]  /*0af0*/  LDS R75, [R92+0x490] ;  /* 0x000490005c4b7984 */ /* 0x000fe80000000800 */
[----:B------:R-:W-:Y:S04]  /*0b00*/  LDS R74, [R92+0x310] ;  /* 0x000310005c4a7984 */ /* 0x000fe80000000800 */
[----:B------:R-:W-:Y:S04]  /*0b10*/  LDS R73, [R92+0x480] ;  /* 0x000480005c497984 */ /* 0x000fe80000000800 */
[----:B------:R-:W-:Y:S04]  /*0b20*/  LDS R72, [R92+0x300] ;  /* 0x000300005c487984 */ /* 0x000fe80000000800 */
[----:B------:R-:W-:Y:S04]  /*0b30*/  LDS R94, [R91] ;  /* 0x000000005b5e7984 */ /* 0x000fe80000000800 */
[----:B------:R-:W4:Y:S04]  /*0b40*/  LDS R95, [R91+0x840] ;  /* 0x000840005b5f7984 */ /* 0x000f280000000800 */
[----:B------:R-:W-:Y:S04]  /*0b50*/  LDS R96, [R91+0x20] ;  /* 0x000020005b607984 */ /* 0x000fe80000000800 */
[----:B------:R-:W5:Y:S04]  /*0b60*/  LDS R97, [R91+0x860] ;  /* 0x000860005b617984 */ /* 0x000f680000000800 */
[----:B------:R-:W-:Y:S04]  /*0b70*/  LDS R98, [R91+0x40] ;  /* 0x000040005b627984 */ /* 0x000fe80000000800 */
[----:B------:R-:W1:Y:S04]  /*0b80*/  LDS R99, [R91+0x880] ;  /* 0x000880005b637984 */ /* 0x000e680000000800 */
[----:B------:R-:W-:Y:S04]  /*0b90*/  LDS R100, [R91+0x60] ;  /* 0x000060005b647984 */ /* 0x000fe80000000800 */
[----:B------:R-:W2:Y:S04]  /*0ba0*/  LDS R101, [R91+0x8a0] ;  /* 0x0008a0005b657984 */ /* 0x000ea80000000800 */
[----:B------:R-:W-:Y:S04]  /*0bb0*/  LDS R102, [R91+0x80] ;  /* 0x000080005b667984 */ /* 0x000fe80000000800 */
[----:B------:R-:W3:Y:S04]  /*0bc0*/  LDS R103, [R91+0x8c0] ;  /* 0x0008c0005b677984 */ /* 0x000ee80000000800 */
[----:B------:R-:W-:Y:S04]  /*0bd0*/  LDS R104, [R91+0xa0] ;  /* 0x0000a0005b687984 */ /* 0x000fe80000000800 */
[----:B------:R-:W3:Y:S01]  /*0be0*/  LDS R105, [R91+0x8e0] ;  /* 0x0008e0005b697984 */ /* 0x000ee20000000800 */
[-C--:B----4-:R-:W-:Y:S03]  /*0bf0*/  HMMA.1688.F32.TF32 R4, R68, R94.reuse, R4 ;  /* 0x0000005e4404723c */ /* 0x090fe60000081004 */
[----:B------:R-:W-:Y:S04]  /*0c00*/  LDS R106, [R91+0xc0] ;  /* 0x0000c0005b6a7984 */ /* 0x000fe80000000800 */
[----:B------:R-:W4:Y:S01]  /*0c10*/  LDS R107, [R91+0x900] ;  /* 0x000900005b6b7984 */ /* 0x000f220000000800 */
[----:B------:R-:W-:Y:S03]  /*0c20*/  HMMA.1688.F32.TF32 R36, R72, R94, R36 ;  /* 0x0000005e4824723c */ /* 0x000fe60000081024 */
[----:B------:R-:W-:Y:S04]  /*0c30*/  LDS R92, [R91+0xe0] ;  /* 0x0000e0005b5c7984 */ /* 0x000fe80000000800 */
[----:B------:R-:W4:Y:S01]  /*0c40*/  LDS R93, [R91+0x920] ;  /* 0x000920005b5d7984 */ /* 0x000f220000000800 */
[-C--:B-----5:R-:W-:Y:S03]  /*0c50*/  HMMA.1688.F32.TF32 R8, R68, R96.reuse, R8 ;  /* 0x000000604408723c */ /* 0x0a0fe60000081008 */
[----:B------:R-:W0:Y:S05]  /*0c60*/  LDGDEPBAR ;  /* 0x00000000000079af */ /* 0x000e2a0000000000 */
[----:B------:R-:W-:Y:S08]  /*0c70*/  HMMA.1688.F32.TF32 R40, R72, R96, R40 ;  /* 0x000000604828723c */ /* 0x000ff00000081028 */
[-C--:B-1----:R-:W-:Y:S08]  /*0c80*/  HMMA.1688.F32.TF32 R12, R68, R98.reuse, R12 ;  /* 0x00000062440c723c */ /* 0x082ff0000008100c */
[----:B------:R-:W-:Y:S08]  /*0c90*/  HMMA.1688.F32.TF32 R44, R72, R98, R44 ;  /* 0x00000062482c723c */ /* 0x000ff0000008102c */
[-C--:B--2---:R-:W-:Y:S08]  /*0ca0*/  HMMA.1688.F32.TF32 R16, R68, R100.reuse, R16 ;  /* 0x000000644410723c */ /* 0x084ff00000081010 */
[----:B------:R-:W-:Y:S08]  /*0cb0*/  HMMA.1688.F32.TF32 R48, R72, R100, R48 ;  /* 0x000000644830723c */ /* 0x000ff00000081030 */
[-C--:B---3--:R-:W-:Y:S08]  /*0cc0*/  HMMA.1688.F32.TF32 R20, R68, R102.reuse, R20 ;  /* 0x000000664414723c */ /* 0x088ff00000081014 */
[----:B------:R-:W-:Y:S08]  /*0cd0*/  HMMA.1688.F32.TF32 R52, R72, R102, R52 ;  /* 0x000000664834723c */ /* 0x000ff00000081034 */
[-C--:B------:R-:W-:Y:S08]  /*0ce0*/  HMMA.1688.F32.TF32 R24, R68, R104.reuse, R24 ;  /* 0x000000684418723c */ /* 0x080ff00000081018 */
[----:B------:R-:W-:Y:S08]  /*0cf0*/  HMMA.1688.F32.TF32 R56, R72, R104, R56 ;  /* 0x000000684838723c */ /* 0x000ff00000081038 */
[-C--:B----4-:R-:W-:Y:S08]  /*0d00*/  HMMA.1688.F32.TF32 R28, R68, R106.reuse, R28 ;  /* 0x0000006a441c723c */ /* 0x090ff0000008101c */
[----:B------:R-:W-:Y:S08]  /*0d10*/  HMMA.1688.F32.TF32 R60, R72, R106, R60 ;  /* 0x0000006a483c723c */ /* 0x000ff0000008103c */
[-C--:B------:R-:W-:Y:S08]  /*0d20*/  HMMA.1688.F32.TF32 R32, R68, R92.reuse, R32 ;  /* 0x0000005c4420723c */ /* 0x080ff00000081020 */
[----:B------:R-:W-:Y:S01]  /*0d30*/  HMMA.1688.F32.TF32 R64, R72, R92, R64 ;  /* 0x0000005c4840723c */ /* 0x000fe20000081040 */
[----:B------:R-:W-:-:S04]  /*0d40*/  NOP ;  /* 0x0000000000007918 */ /* 0x000fc80000000000 */
[----:B------:R-:W-:-:S15]  /*0d50*/  @P0 BRA `(.L_x_3) ;  /* 0x0000000000080947 */ /* 0x000fde0003800000 */
[----:B------:R-:W-:-:S04]  /*0d60*/  DEPBAR.LE SB0, 0x1 ;  /* 0x000080400000791a */ /* 0x000fc80000000000 */
[----:B------:R-:W-:Y:S06]  /*0d70*/  BAR.SYNC.DEFER_BLOCKING 0x0 ;  /* 0x0000000000007b1d */ /* 0x000fec0000010000 */
.L_x_3:
[----:B------:R-:W-:-:S13]  /*0d80*/  ISETP.NE.AND P0, PT, R90, UR5, PT ;  /* 0x000000055a007c0c */ /* 0x000fda000bf05270 */
[----:B------:R-:W-:Y:S05]  /*0d90*/  @P0 BRA `(.L_x_4) ;  /* 0xfffffff800980947 */ /* 0x000fea000383ffff */
.L_x_1:
[----:B------:R-:W1:Y:S01]  /*0da0*/  LDC.64 R2, c[0x0][0x398] ;  /* 0x0000e600ff027b82 */ /* 0x000e620000000a00 */
[----:B------:R-:W-:Y:S01]  /*0db0*/  IMAD R87, R0, 0x80, R87 ;  /* 0x0000008000577824 */ /* 0x000fe200078e0257 */
[----:B------:R-:W-:Y:S01]  /*0dc0*/  IADD3 R85, PT, PT, R86, UR4, R85 ;  /* 0x0000000456557c10 */ /* 0x000fe2000fffe055 */
[----:B------:R-:W2:Y:S02]  /*0dd0*/  LDCU.64 UR4, c[0x0][0x390] ;  /* 0x00007200ff0477ac */ /* 0x000ea40008000a00 */
[----:B------:R-:W-:Y:S02]  /*0de0*/  IMAD R87, R84, 0x2, R87 ;  /* 0x0000000254577824 */ /* 0x000fe400078e0257 */
[----:B------:R-:W-:Y:S02]  /*0df0*/  VIADD R75, R85, 0x8 ;  /* 0x00000008554b7836 */ /* 0x000fe40000000000 */
[C---:B------:R-:W-:Y:S01]  /*0e00*/  VIADD R0, R87.reuse, 0x1 ;  /* 0x0000000157007836 */ /* 0x040fe20000000000 */
[----:B------:R-:W-:Y:S01]  /*0e10*/  SHF.R.S32.HI R77, RZ, 0x1f, R87 ;  /* 0x0000001fff4d7819 */ /* 0x000fe20000011457 */
[----:B------:R-:W-:-:S02]  /*0e20*/  VIADD R72, R87, 0x9 ;  /* 0x0000000957487836 */ /* 0x000fc40000000000 */
[----:B------:R-:W-:Y:S01]  /*0e30*/  VIADD R76, R87, 0x11 ;  /* 0x00000011574c7836 */ /* 0x000fe20000000000 */
[CC--:B-1----:R-:W-:Y:S02]  /*0e40*/  ISETP.GE.AND P0, PT, R0.reuse, R3.reuse, PT ;  /* 0x000000030000720c */ /* 0x0c2fe40003f06270 */
[-C--:B------:R-:W-:Y:S01]  /*0e50*/  ISETP.GE.AND P1, PT, R0, R3.reuse, PT ;  /* 0x000000030000720c */ /* 0x080fe20003f26270 */
[C---:B------:R-:W-:Y:S01]  /*0e60*/  IMAD R0, R85.reuse, R3, RZ ;  /* 0x0000000355007224 */ /* 0x040fe200078e02ff */
[-C--:B------:R-:W-:Y:S02]  /*0e70*/  ISETP.LT.AND P0, PT, R85, R2.reuse, !P0 ;  /* 0x000000025500720c */ /* 0x080fe40004701270 */
[----:B------:R-:W-:Y:S01]  /*0e80*/  P2R R79, PR, RZ, 0x2 ;  /* 0x00000002ff4f7803 */ /* 0x000fe20000000000 */
[----:B------:R-:W-:Y:S01]  /*0e90*/  IMAD R74, R3, 0x8, R0 ;  /* 0x00000008034a7824 */ /* 0x000fe200078e0200 */
[----:B------:R-:W-:Y:S02]  /*0ea0*/  ISETP.GE.OR P1, PT, R75, R2, P1 ;  /* 0x000000024b00720c */ /* 0x000fe40000f26670 */
[----:B------:R-:W-:-:S02]  /*0eb0*/  IADD3 R78, P2, PT, R87, R0, RZ ;  /* 0x00000000574e7210 */ /* 0x000fc40007f5e0ff */
[----:B------:R-:W-:Y:S02]  /*0ec0*/  ISETP.GE.AND P5, PT, R72, R3, PT ;  /* 0x000000034800720c */ /* 0x000fe40003fa6270 */
[----:B--2---:R-:W-:-:S03]  /*0ed0*/  LEA R72, P3, R78, UR4, 0x2 ;  /* 0x000000044e487c11 */ /* 0x004fc6000f8610ff */
[----:B------:R-:W1:Y:S01]  /*0ee0*/  @P0 LDC.64 R68, c[0x0][0x390] ;  /* 0x0000e400ff440b82 */ /* 0x000e620000000a00 */
[----:B------:R-:W-:-:S07]  /*0ef0*/  @P0 IMAD.IADD R73, R87, 0x1, R0 ;  /* 0x0000000157490824 */ /* 0x000fce00078e0200 */
[----:B------:R-:W2:Y:S01]  /*0f00*/  @!P1 LDC.64 R70, c[0x0][0x390] ;  /* 0x0000e400ff469b82 */ /* 0x000ea20000000a00 */
[----:B-1----:R-:W-:-:S04]  /*0f10*/  @P0 IMAD.WIDE R68, R73, 0x4, R68 ;  /* 0x0000000449440825 */ /* 0x002fc800078e0244 */
[----:B------:R-:W-:Y:S01]  /*0f20*/  @!P1 IMAD.IADD R73, R87, 0x1, R74 ;  /* 0x0000000157499824 */ /* 0x000fe200078e024a */
[----:B------:R1:W-:Y:S01]  /*0f30*/  @P0 STG.E.64 desc[UR8][R68.64], R4 ;  /* 0x0000000444000986 */ /* 0x0003e2000c101b08 */
[----:B------:R-:W-:Y:S02]  /*0f40*/  ISETP.GE.AND P0, PT, R76, R3, PT ;  /* 0x000000034c00720c */ /* 0x000fe40003f06270 */
[----:B--2---:R-:W-:Y:S01]  /*0f50*/  @!P1 IMAD.WIDE R70, R73, 0x4, R70 ;  /* 0x0000000449469825 */ /* 0x004fe200078e0246 */
[----:B------:R-:W-:Y:S02]  /*0f60*/  LEA.HI.X.SX32 R73, R0, R77, 0x1, P2 ;  /* 0x0000004d00497211 */ /* 0x000fe400010f0eff */
[----:B------:R-:W-:Y:S02]  /*0f70*/  ISETP.GE.OR P2, PT, R85, R2, P5 ;  /* 0x000000025500720c */ /* 0x000fe40002f46670 */
[----:B------:R-:W-:Y:S01]  /*0f80*/  IADD3 R76, P4, PT, R87, R74, RZ ;  /* 0x0000004a574c7210 */ /* 0x000fe20007f9e0ff */
[----:B------:R2:W-:Y:S01]  /*0f90*/  @!P1 STG.E.64 desc[UR8][R70.64], R6 ;  /* 0x0000000646009986 */ /* 0x0005e2000c101b08 */
[----:B------:R-:W-:-:S02]  /*0fa0*/  LEA.HI.X R73, R78, UR5, R73, 0x2, P3 ;  /* 0x000000054e497c11 */ /* 0x000fc400098f1449 */
[-C--:B------:R-:W-:Y:S02]  /*0fb0*/  ISETP.GE.OR P3, PT, R75, R2.reuse, P5 ;  /* 0x000000024b00720c */ /* 0x080fe40002f66670 */
[-C--:B------:R-:W-:Y:S01]  /*0fc0*/  ISETP.GE.OR P1, PT, R85, R2.reuse, P0 ;  /* 0x000000025500720c */ /* 0x080fe20000726670 */
[C---:B-1----:R-:W-:Y:S01]  /*0fd0*/  VIADD R68, R87.reuse, 0x19 ;  /* 0x0000001957447836 */ /* 0x042fe20000000000 */
[----:B------:R-:W-:Y:S02]  /*0fe0*/  LEA.HI.X.SX32 R5, R74, R77, 0x1, P4 ;  /* 0x0000004d4a057211 */ /* 0x000fe400020f0eff */
[----:B------:R-:W-:Y:S01]  /*0ff0*/  LEA R4, P4, R76, UR4, 0x2 ;  /* 0x000000044c047c11 */ /* 0x000fe2000f8810ff */
[----:B------:R-:W-:Y:S01]  /*1000*/  @!P2 STG.E.64 desc[UR8][R72.64+0x20], R8 ;  /* 0x000020084800a986 */ /* 0x000fe2000c101b08 */
[----:B------:R-:W-:Y:S02]  /*1010*/  ISETP.GE.AND P2, PT, R68, R3, PT ;  /* 0x000000034400720c */ /* 0x000fe40003f46270 */
[----:B------:R-:W-:Y:S01]  /*1020*/  LEA.HI.X R5, R76, UR5, R5, 0x2, P4 ;  /* 0x000000054c057c11 */ /* 0x000fe2000a0f1405 */
[----:B--2---:R-:W-:Y:S01]  /*1030*/  VIADD R6, R87, 0x21 ;  /* 0x0000002157067836 */ /* 0x004fe20000000000 */
[----:B------:R-:W-:-:S02]  /*1040*/  ISETP.GE.OR P4, PT, R75, R2, P0 ;  /* 0x000000024b00720c */ /* 0x000fc40000786670 */
[----:B------:R-:W-:Y:S01]  /*1050*/  P2R R69, PR, RZ, 0x20 ;  /* 0x00000020ff457803 */ /* 0x000fe20000000000 */
[----:B------:R-:W-:Y:S01]  /*1060*/  @!P3 STG.E.64 desc[UR8][R4.64+0x20], R10 ;  /* 0x0000200a0400b986 */ /* 0x000fe2000c101b08 */
[-C--:B------:R-:W-:Y:S02]  /*1070*/  ISETP.GE.OR P3, PT, R85, R2.reuse, P2 ;  /* 0x000000025500720c */ /* 0x080fe40001766670 */
[----:B------:R-:W-:Y:S01]  /*1080*/  ISETP.GE.AND P5, PT, R6, R3, PT ;  /* 0x000000030600720c */ /* 0x000fe20003fa6270 */
[----:B------:R1:W-:Y:S01]  /*1090*/  @!P1 STG.E.64 desc[UR8][R72.64+0x40], R12 ;  /* 0x0000400c48009986 */ /* 0x0003e2000c101b08 */
[----:B------:R-:W-:Y:S01]  /*10a0*/  ISETP.GE.OR P1, PT, R75, R2, P2 ;  /* 0x000000024b00720c */ /* 0x000fe20001726670 */
[----:B------:R-:W-:-:S04]  /*10b0*/  VIADD R6, R87, 0x29 ;  /* 0x0000002957067836 */ /* 0x000fc80000000000 */
[----:B------:R2:W-:Y:S01]  /*10c0*/  @!P4 STG.E.64 desc[UR8][R4.64+0x40], R14 ;  /* 0x0000400e0400c986 */ /* 0x0005e2000c101b08 */
[----:B------:R-:W-:-:S03]  /*10d0*/  ISETP.GE.AND P4, PT, R6, R3, PT ;  /* 0x000000030600720c */ /* 0x000fc60003f86270 */
[----:B------:R-:W-:Y:S01]  /*10e0*/  @!P3 STG.E.64 desc[UR8][R72.64+0x60], R16 ;  /* 0x000060104800b986 */ /* 0x000fe2000c101b08 */
[----:B------:R-:W-:-:S03]  /*10f0*/  ISETP.GE.OR P3, PT, R85, R2, P5 ;  /* 0x000000025500720c */ /* 0x000fc60002f66670 */
[----:B------:R-:W-:Y:S01]  /*1100*/  @!P1 STG.E.64 desc[UR8][R4.64+0x60], R18 ;  /* 0x0000601204009986 */ /* 0x000fe2000c101b08 */
[----:B------:R-:W-:Y:S01]  /*1110*/  ISETP.GE.OR P1, PT, R75, R2, P5 ;  /* 0x000000024b00720c */ /* 0x000fe20002f26670 */
[----:B-1----:R-:W-:-:S04]  /*1120*/  IMAD R12, R3, 0x10, R0 ;  /* 0x00000010030c7824 */ /* 0x002fc800078e0200 */
[----:B--2---:R-:W-:-:S04]  /*1130*/  IMAD R14, R3, 0x8, R12 ;  /* 0x00000008030e7824 */ /* 0x004fc800078e020c */
[----:B------:R-:W-:Y:S04]  /*1140*/  @!P3 STG.E.64 desc[UR8][R72.64+0x80], R20 ;  /* 0x000080144800b986 */ /* 0x000fe8000c101b08 */
[----:B------:R-:W-:Y:S01]  /*1150*/  @!P1 STG.E.64 desc[UR8][R4.64+0x80], R22 ;  /* 0x0000801604009986 */ /* 0x000fe2000c101b08 */
[----:B------:R-:W-:-:S13]  /*1160*/  ISETP.GE.OR P1, PT, R85, R2, P4 ;  /* 0x000000025500720c */ /* 0x000fda0002726670 */
[----:B------:R-:W-:Y:S01]  /*1170*/  @!P1 STG.E.64 desc[UR8][R72.64+0xa0], R24 ;  /* 0x0000a01848009986 */ /* 0x000fe2000c101b08 */
[----:B------:R-:W-:-:S13]  /*1180*/  ISETP.GE.OR P1, PT, R75, R2, P4 ;  /* 0x000000024b00720c */ /* 0x000fda0002726670 */
[----:B------:R-:W-:Y:S01]  /*1190*/  @!P1 STG.E.64 desc[UR8][R4.64+0xa0], R26 ;  /* 0x0000a01a04009986 */ /* 0x000fe2000c101b08 */
[----:B------:R-:W-:-:S04]  /*11a0*/  IADD3 R0, P1, PT, R87, R12, RZ ;  /* 0x0000000c57007210 */ /* 0x000fc80007f3e0ff */
[----:B------:R-:W-:Y:S02]  /*11b0*/  LEA.HI.X.SX32 R7, R12, R77, 0x1, P1 ;  /* 0x0000004d0c077211 */ /* 0x000fe400008f0eff */
[----:B------:R-:W-:-:S04]  /*11c0*/  LEA R8, P1, R0, UR4, 0x2 ;  /* 0x0000000400087c11 */ /* 0x000fc8000f8210ff */
[----:B------:R-:W-:Y:S01]  /*11d0*/  LEA.HI.X R9, R0, UR5, R7, 0x2, P1 ;  /* 0x0000000500097c11 */ /* 0x000fe200088f1407 */
[C---:B------:R-:W-:Y:S01]  /*11e0*/  VIADD R0, R87.reuse, 0x31 ;  /* 0x0000003157007836 */ /* 0x040fe20000000000 */
[----:B------:R-:W-:-:S04]  /*11f0*/  IADD3 R6, P1, PT, R87, R14, RZ ;  /* 0x0000000e57067210 */ /* 0x000fc80007f3e0ff */
[----:B------:R-:W-:Y:S02]  /*1200*/  LEA.HI.X.SX32 R77, R14, R77, 0x1, P1 ;  /* 0x0000004d0e4d7211 */ /* 0x000fe400008f0eff */
[----:B------:R-:W-:Y:S02]  /*1210*/  LEA R10, P1, R6, UR4, 0x2 ;  /* 0x00000004060a7c11 */ /* 0x000fe4000f8210ff */
[----:B------:R-:W-:Y:S01]  /*1220*/  ISETP.GE.AND P3, PT, R0, R3, PT ;  /* 0x000000030000720c */ /* 0x000fe20003f66270 */
[----:B------:R-:W-:Y:S01]  /*1230*/  VIADD R0, R87, 0x39 ;  /* 0x0000003957007836 */ /* 0x000fe20000000000 */
[----:B------:R-:W-:Y:S02]  /*1240*/  LEA.HI.X R11, R6, UR5, R77, 0x2, P1 ;  /* 0x00000005060b7c11 */ /* 0x000fe400088f144d */
[----:B------:R-:W-:-:S13]  /*1250*/  ISETP.GE.OR P1, PT, R85, R2, P3 ;  /* 0x000000025500720c */ /* 0x000fda0001f26670 */
[----:B------:R-:W-:Y:S01]  /*1260*/  @!P1 STG.E.64 desc[UR8][R72.64+0xc0], R28 ;  /* 0x0000c01c48009986 */ /* 0x000fe2000c101b08 */
[----:B------:R-:W-:-:S13]  /*1270*/  ISETP.GE.OR P1, PT, R75, R2, P3 ;  /* 0x000000024b00720c */ /* 0x000fda0001f26670 */
[----:B------:R-:W-:Y:S01]  /*1280*/  @!P1 STG.E.64 desc[UR8][R4.64+0xc0], R30 ;  /* 0x0000c01e04009986 */ /* 0x000fe2000c101b08 */
[----:B------:R-:W-:Y:S01]  /*1290*/  ISETP.GE.AND P1, PT, R0, R3, PT ;  /* 0x000000030000720c */ /* 0x000fe20003f26270 */
[----:B------:R-:W-:-:S03]  /*12a0*/  VIADD R3, R85, 0x10 ;  /* 0x0000001055037836 */ /* 0x000fc60000000000 */
[C---:B------:R-:W-:Y:S01]  /*12b0*/  ISETP.GE.OR P6, PT, R85.reuse, R2, P1 ;  /* 0x000000025500720c */ /* 0x040fe20000fc6670 */
[----:B------:R-:W-:-:S12]  /*12c0*/  VIADD R85, R85, 0x18 ;  /* 0x0000001855557836 */ /* 0x000fd80000000000 */
[----:B------:R-:W-:Y:S01]  /*12d0*/  @!P6 STG.E.64 desc[UR8][R72.64+0xe0], R32 ;  /* 0x0000e0204800e986 */ /* 0x000fe2000c101b08 */
[----:B------:R-:W-:-:S13]  /*12e0*/  ISETP.GE.OR P6, PT, R75, R2, P1 ;  /* 0x000000024b00720c */ /* 0x000fda0000fc6670 */
[----:B------:R1:W-:Y:S01]  /*12f0*/  @!P6 STG.E.64 desc[UR8][R4.64+0xe0], R34 ;  /* 0x0000e0220400e986 */ /* 0x0003e2000c101b08 */
[----:B------:R-:W-:-:S04]  /*1300*/  ISETP.NE.AND P6, PT, R79, RZ, PT ;  /* 0x000000ff4f00720c */ /* 0x000fc80003fc5270 */
[----:B------:R-:W-:-:S13]  /*1310*/  ISETP.GE.OR P6, PT, R3, R2, P6 ;  /* 0x000000020300720c */ /* 0x000fda00037c6670 */
[----:B------:R-:W2:Y:S01]  /*1320*/  @!P6 LDC.64 R6, c[0x0][0x390] ;  /* 0x0000e400ff06eb82 */ /* 0x000ea20000000a00 */
[----:B------:R-:W-:-:S04]  /*1330*/  @!P6 IMAD.IADD R13, R87, 0x1, R12 ;  /* 0x00000001570de824 */ /* 0x000fc800078e020c */
[----:B--2---:R-:W-:-:S05]  /*1340*/  @!P6 IMAD.WIDE R6, R13, 0x4, R6 ;  /* 0x000000040d06e825 */ /* 0x004fca00078e0206 */
[----:B------:R2:W-:Y:S01]  /*1350*/  @!P6 STG.E.64 desc[UR8][R6.64], R36 ;  /* 0x000000240600e986 */ /* 0x0005e2000c101b08 */
[----:B------:R-:W-:-:S04]  /*1360*/  ISETP.NE.AND P6, PT, R79, RZ, PT ;  /* 0x000000ff4f00720c */ /* 0x000fc80003fc5270 */
[----:B------:R-:W-:-:S13]  /*1370*/  ISETP.GE.OR P6, PT, R85, R2, P6 ;  /* 0x000000025500720c */ /* 0x000fda00037c6670 */
[----:B------:R-:W1:Y:S01]  /*1380*/  @!P6 LDC.64 R12, c[0x0][0x390] ;  /* 0x0000e400ff0ceb82 */ /* 0x000e620000000a00 */
[----:B------:R-:W-:-:S04]  /*1390*/  @!P6 IMAD.IADD R87, R87, 0x1, R14 ;  /* 0x000000015757e824 */ /* 0x000fc800078e020e */
[----:B-1----:R-:W-:-:S05]  /*13a0*/  @!P6 IMAD.WIDE R4, R87, 0x4, R12 ;  /* 0x000000045704e825 */ /* 0x002fca00078e020c */
[----:B------:R2:W-:Y:S01]  /*13b0*/  @!P6 STG.E.64 desc[UR8][R4.64], R38 ;  /* 0x000000260400e986 */ /* 0x0005e2000c101b08 */
[----:B------:R-:W-:-:S04]  /*13c0*/  ISETP.NE.AND P6, PT, R69, RZ, PT ;  /* 0x000000ff4500720c */ /* 0x000fc80003fc5270 */
[----:B------:R-:W-:-:S13]  /*13d0*/  ISETP.GE.OR P6, PT, R3, R2, P6 ;  /* 0x000000020300720c */ /* 0x000fda00037c6670 */
[----:B------:R2:W-:Y:S01]  /*13e0*/  @!P6 STG.E.64 desc[UR8][R8.64+0x20], R40 ;  /* 0x000020280800e986 */ /* 0x0005e2000c101b08 */
[----:B------:R-:W-:-:S04]  /*13f0*/  ISETP.NE.AND P6, PT, R69, RZ, PT ;  /* 0x000000ff4500720c */ /* 0x000fc80003fc5270 */
[----:B------:R-:W-:-:S13]  /*1400*/  ISETP.GE.OR P6, PT, R85, R2, P6 ;  /* 0x000000025500720c */ /* 0x000fda00037c6670 */
[----:B------:R2:W-:Y:S01]  /*1410*/  @!P6 STG.E.64 desc[UR8][R10.64+0x20], R42 ;  /* 0x0000202a0a00e986 */ /* 0x0005e2000c101b08 */
[-C--:B------:R-:W-:Y:S02]  /*1420*/  ISETP.GE.OR P6, PT, R3, R2.reuse, P0 ;  /* 0x000000020300720c */ /* 0x080fe400007c6670 */
[----:B------:R-:W-:-:S11]  /*1430*/  ISETP.GE.OR P0, PT, R85, R2, P0 ;  /* 0x000000025500720c */ /* 0x000fd60000706670 */
[----:B------:R2:W-:Y:S01]  /*1440*/  @!P6 STG.E.64 desc[UR8][R8.64+0x40], R44 ;  /* 0x0000402c0800e986 */ /* 0x0005e2000c101b08 */
[-C--:B------:R-:W-:Y:S02]  /*1450*/  ISETP.GE.OR P6, PT, R3, R2.reuse, P2 ;  /* 0x000000020300720c */ /* 0x080fe400017c6670 */
[-C--:B------:R-:W-:Y:S01]  /*1460*/  ISETP.GE.OR P2, PT, R85, R2.reuse, P2 ;  /* 0x000000025500720c */ /* 0x080fe20001746670 */
[----:B------:R2:W-:Y:S01]  /*1470*/  @!P0 STG.E.64 desc[UR8][R10.64+0x40], R46 ;  /* 0x0000402e0a008986 */ /* 0x0005e2000c101b08 */
[-C--:B------:R-:W-:Y:S02]  /*1480*/  ISETP.GE.OR P0, PT, R3, R2.reuse, P5 ;  /* 0x000000020300720c */ /* 0x080fe40002f06670 */
[----:B------:R-:W-:-:S07]  /*1490*/  ISETP.GE.OR P5, PT, R85, R2, P5 ;  /* 0x000000025500720c */ /* 0x000fce0002fa6670 */
[----:B------:R2:W-:Y:S01]  /*14a0*/  @!P6 STG.E.64 desc[UR8][R8.64+0x60], R48 ;  /* 0x000060300800e986 */ /* 0x0005e2000c101b08 */
[-C--:B------:R-:W-:Y:S02]  /*14b0*/  ISETP.GE.OR P6, PT, R3, R2.reuse, P1 ;  /* 0x000000020300720c */ /* 0x080fe40000fc6670 */
[-C--:B------:R-:W-:Y:S01]  /*14c0*/  ISETP.GE.OR P1, PT, R85, R2.reuse, P1 ;  /* 0x000000025500720c */ /* 0x080fe20000f26670 */
[----:B------:R2:W-:Y:S01]  /*14d0*/  @!P2 STG.E.64 desc[UR8][R10.64+0x60], R50 ;  /* 0x000060320a00a986 */ /* 0x0005e2000c101b08 */
[-C--:B------:R-:W-:Y:S02]  /*14e0*/  ISETP.GE.OR P2, PT, R3, R2.reuse, P4 ;  /* 0x000000020300720c */ /* 0x080fe40002746670 */
[-C--:B------:R-:W-:Y:S01]  /*14f0*/  ISETP.GE.OR P4, PT, R85, R2.reuse, P4 ;  /* 0x000000025500720c */ /* 0x080fe20002786670 */
[----:B------:R2:W-:Y:S01]  /*1500*/  @!P0 STG.E.64 desc[UR8][R8.64+0x80], R52 ;  /* 0x0000803408008986 */ /* 0x0005e2000c101b08 */
[-C--:B------:R-:W-:Y:S02]  /*1510*/  ISETP.GE.OR P0, PT, R3, R2.reuse, P3 ;  /* 0x000000020300720c */ /* 0x080fe40001f06670 */
[----:B------:R-:W-:Y:S01]  /*1520*/  ISETP.GE.OR P3, PT, R85, R2, P3 ;  /* 0x000000025500720c */ /* 0x000fe20001f66670 */
[----:B------:R2:W-:Y:S06]  /*1530*/  @!P5 STG.E.64 desc[UR8][R10.64+0x80], R54 ;  /* 0x000080360a00d986 */ /* 0x0005ec000c101b08 */
[----:B------:R2:W-:Y:S04]  /*1540*/  @!P2 STG.E.64 desc[UR8][R8.64+0xa0], R56 ;  /* 0x0000a0380800a986 */ /* 0x0005e8000c101b08 */
[----:B------:R2:W-:Y:S04]  /*1550*/  @!P4 STG.E.64 desc[UR8][R10.64+0xa0], R58 ;  /* 0x0000a03a0a00c986 */ /* 0x0005e8000c101b08 */
[----:B------:R2:W-:Y:S04]  /*1560*/  @!P0 STG.E.64 desc[UR8][R8.64+0xc0], R60 ;  /* 0x0000c03c08008986 */ /* 0x0005e8000c101b08 */
[----:B------:R2:W-:Y:S04]  /*1570*/  @!P3 STG.E.64 desc[UR8][R10.64+0xc0], R62 ;  /* 0x0000c03e0a00b986 */ /* 0x0005e8000c101b08 */
[----:B------:R2:W-:Y:S01]  /*1580*/  @!P6 STG.E.64 desc[UR8][R8.64+0xe0], R64 ;  /* 0x0000e0400800e986 */ /* 0x0005e2000c101b08 */
[----:B------:R-:W-:Y:S05]  /*1590*/  @P1 EXIT ;  /* 0x000000000000194d */ /* 0x000fea0003800000 */
[----:B------:R-:W-:Y:S01]  /*15a0*/  STG.E.64 desc[UR8][R10.64+0xe0], R66 ;  /* 0x0000e0420a007986 */ /* 0x000fe2000c101b08 */
[----:B------:R-:W-:Y:S05]  /*15b0*/  EXIT ;  /* 0x000000000000794d */ /* 0x000fea0003800000 */
.L_x_5:
[----:B------:R-:W-:-:S00]  /*15c0*/  BRA `(.L_x_5) ;  /* 0xfffffffc00fc7947 */ /* 0x000fc0000383ffff */
[----:B------:R-:W-:-:S00]  /*15d0*/  NOP ;  /* 0x0000000000007918 */ /* 0x000fc00000000000 */
        /* <DEDUP_REMOVED lines=10> */
.L_x_6:


//--------------------- .nv.shared._ZN8pygpukit3ops7tf32_v220sgemm_tf32_v2_kernelEPKfS3_Pfiii --------------------------
	.section	.nv.shared._ZN8pygpukit3ops7tf32_v220sgemm_tf32_v2_kernelEPKfS3_Pfiii,"aw",@nobits
	.sectionflags	@""
	.align	4
.nv.shared._ZN8pygpukit3ops7tf32_v220sgemm_tf32_v2_kernelEPKfS3_Pfiii:
	.zero		32128


//--------------------- .nv.shared.reserved.0     --------------------------
	.section	.nv.shared.reserved.0,"aw",@nobits
	.weak		__nv_reservedSMEM_offset_0_alias
	.size		__nv_reservedSMEM_offset_0_alias, 0, 64
	.other		__nv_reservedSMEM_offset_0_alias,@"STO_CUDA_RESERVED_SHARED STV_DEFAULT"
__nv_reservedSMEM_offset_0_alias:
	.zero		0
	.zero		64


//--------------------- .nv.constant0._ZN8pygpukit3ops7tf32_v220sgemm_tf32_v2_kernelEPKfS3_Pfiii --------------------------
	.section	.nv.constant0._ZN8pygpukit3ops7tf32_v220sgemm_tf32_v2_kernelEPKfS3_Pfiii,"a",@progbits
	.sectionflags	@""
	.align	4
.nv.constant0._ZN8pygpukit3ops7tf32_v220sgemm_tf32_v2_kernelEPKfS3_Pfiii:
	.zero		932


//--------------------- SYMBOLS --------------------------

	.type		.nv.reservedSmem.offset0,@object
	.size		.nv.reservedSmem.offset0,0x4
	.type		.nv.reservedSmem.cap,@object
	.size		.nv.reservedSmem.cap,0x4
